	.target	sm_100a

	.elftype	@"ET_EXEC"


//--------------------- .note.nv.tkinfo           --------------------------
	.section	.note.nv.tkinfo,"",@"SHT_NOTE"
	.sectionflags	@"SHF_NOTE_NV_TKINFO"
	.tkinfo
        /*0018*/ 	.word	0x00000002
        /*0030*/ 	.string	""
        /*0030*/ 	.string	"ptxas"
        /*0030*/ 	.string	"Cuda compilation tools, release 13.0, V13.0.88"
        /*0030*/ 	.string	"Build cuda_13.0.r13.0/compiler.36424714_0"
        /*0030*/ 	.string	"-arch sm_100a -m 64 "



//--------------------- .note.nv.cuinfo           --------------------------
	.section	.note.nv.cuinfo,"",@"SHT_NOTE"
	.sectionflags	@"SHF_NOTE_NV_CUINFO"
        /*0018*/ 	.short	0x0002
        /*001a*/ 	.short	0x0064
        /*001c*/ 	.short	0x0082
	.zero		2


//--------------------- .nv.info                  --------------------------
	.section	.nv.info,"",@"SHT_CUDA_INFO"
	.align	4


	//----- nvinfo : EIATTR_REGCOUNT
	.align		4
        /*0000*/ 	.byte	0x04, 0x2f
        /*0002*/ 	.short	(.L_19 - .L_18)
	.align		4
.L_18:
        /*0004*/ 	.word	index@(_ZN7cutlass13device_kernelINS_4gemm6kernel13GemmUniversalIN4cute5tupleIJiiiiEEENS1_10collective13CollectiveMmaINS1_35MainloopSm100TmaUmmaWarpSpecializedILi5ELi2ELi4ENS5_IJNS4_1CILi2EEESB_NSA_ILi1EEEEEEEENS5_IJNSA_ILi64EEENSA_ILi256EEENSA_ILi32EEEEEENS_6half_tENS5_IJlSC_lEEESJ_SK_NS4_8TiledMMAINS4_8MMA_AtomIJNS4_20SM100_MMA_F16BF16_SSISJ_SJ_fLi64ELi256ELNS4_4UMMA5MajorE0ELSP_0ELNSO_7ScaleInE0ELSQ_0EEEEEENS4_6LayoutINS5_IJSC_SC_SC_EEENS5_IJNSA_ILi0EEESV_SV_EEEEENS5_IJNS4_10UnderscoreESY_SY_EEEEENS4_23SM90_TMA_LOAD_MULTICASTENS4_14ComposedLayoutINS4_7SwizzleILi2ELi4ELi3EEENS4_18smem_ptr_flag_bitsILi16EEENST_INS5_IJNSA_ILi8EEESH_EEENS5_IJSH_SC_EEEEEEEvNS4_8identityES11_S1B_vS1C_EENS_8epilogue10collective18CollectiveEpilogueINS1E_23Sm100TmaWarpSpecializedILi4ELi2ELi32ELb1ELb0EEEJSI_NS5_IJNST_ISF_SC_EES1J_EEESJ_SK_SJ_SK_NS1E_6fusion15FusionCallbacksIS1I_NS1L_17LinearCombinationISJ_fSJ_fLNS_15FloatRoundStyleE2EEESI_S1K_JEEENS4_5SM1004TMEM4LOAD26SM100_TMEM_LOAD_16dp256b8xENS4_13SM90_TMA_LOADENS12_INS13_ILi3ELi4ELi3EEES16_NST_INS5_IJS17_SF_EEENS5_IJSF_SC_EEEEEEENS4_17SM75_U32x4_LDSM_NENS4_14SM90_TMA_STOREES20_NS4_17SM90_U32x4_STSM_NENS4_39AutoVectorizingCopyWithAssumedAlignmentILi128EEEEEEvvEEEEvNT_6ParamsE)
        /*0008*/ 	.word	0x0000007a


	//----- nvinfo : EIATTR_FRAME_SIZE
	.align		4
.L_19:
        /*000c*/ 	.byte	0x04, 0x11
        /*000e*/ 	.short	(.L_21 - .L_20)
	.align		4
.L_20:
        /*0010*/ 	.word	index@($__internal_2_$__cuda_sm10x_tcgen05_guardrail_trap_unallocated_columns_being_dealloced)
        /*0014*/ 	.word	0x00000000


	//----- nvinfo : EIATTR_FRAME_SIZE
	.align		4
.L_21:
        /*0018*/ 	.byte	0x04, 0x11
        /*001a*/ 	.short	(.L_23 - .L_22)
	.align		4
.L_22:
        /*001c*/ 	.word	index@($__internal_1_$__cuda_sm10x_tcgen05_guardrail_trap_phase_invalid_during_alloc)
        /*0020*/ 	.word	0x00000000


	//----- nvinfo : EIATTR_FRAME_SIZE
	.align		4
.L_23:
        /*0024*/ 	.byte	0x04, 0x11
        /*0026*/ 	.short	(.L_25 - .L_24)
	.align		4
.L_24:
        /*0028*/ 	.word	index@($__internal_0_$__cuda_sm10x_tcgen05_guardrail_trap_col_being_dealloced_not_returned_by_alloc)
        /*002c*/ 	.word	0x00000000


	//----- nvinfo : EIATTR_FRAME_SIZE
	.align		4
.L_25:
        /*0030*/ 	.byte	0x04, 0x11
        /*0032*/ 	.short	(.L_27 - .L_26)
	.align		4
.L_26:
        /*0034*/ 	.word	index@(_ZN7cutlass13device_kernelINS_4gemm6kernel13GemmUniversalIN4cute5tupleIJiiiiEEENS1_10collective13CollectiveMmaINS1_35MainloopSm100TmaUmmaWarpSpecializedILi5ELi2ELi4ENS5_IJNS4_1CILi2EEESB_NSA_ILi1EEEEEEEENS5_IJNSA_ILi64EEENSA_ILi256EEENSA_ILi32EEEEEENS_6half_tENS5_IJlSC_lEEESJ_SK_NS4_8TiledMMAINS4_8MMA_AtomIJNS4_20SM100_MMA_F16BF16_SSISJ_SJ_fLi64ELi256ELNS4_4UMMA5MajorE0ELSP_0ELNSO_7ScaleInE0ELSQ_0EEEEEENS4_6LayoutINS5_IJSC_SC_SC_EEENS5_IJNSA_ILi0EEESV_SV_EEEEENS5_IJNS4_10UnderscoreESY_SY_EEEEENS4_23SM90_TMA_LOAD_MULTICASTENS4_14ComposedLayoutINS4_7SwizzleILi2ELi4ELi3EEENS4_18smem_ptr_flag_bitsILi16EEENST_INS5_IJNSA_ILi8EEESH_EEENS5_IJSH_SC_EEEEEEEvNS4_8identityES11_S1B_vS1C_EENS_8epilogue10collective18CollectiveEpilogueINS1E_23Sm100TmaWarpSpecializedILi4ELi2ELi32ELb1ELb0EEEJSI_NS5_IJNST_ISF_SC_EES1J_EEESJ_SK_SJ_SK_NS1E_6fusion15FusionCallbacksIS1I_NS1L_17LinearCombinationISJ_fSJ_fLNS_15FloatRoundStyleE2EEESI_S1K_JEEENS4_5SM1004TMEM4LOAD26SM100_TMEM_LOAD_16dp256b8xENS4_13SM90_TMA_LOADENS12_INS13_ILi3ELi4ELi3EEES16_NST_INS5_IJS17_SF_EEENS5_IJSF_SC_EEEEEEENS4_17SM75_U32x4_LDSM_NENS4_14SM90_TMA_STOREES20_NS4_17SM90_U32x4_STSM_NENS4_39AutoVectorizingCopyWithAssumedAlignmentILi128EEEEEEvvEEEEvNT_6ParamsE)
        /*0038*/ 	.word	0x00000000


	//----- nvinfo : EIATTR_MIN_STACK_SIZE
	.align		4
.L_27:
        /*003c*/ 	.byte	0x04, 0x12
        /*003e*/ 	.short	(.L_29 - .L_28)
	.align		4
.L_28:
        /*0040*/ 	.word	index@(_ZN7cutlass13device_kernelINS_4gemm6kernel13GemmUniversalIN4cute5tupleIJiiiiEEENS1_10collective13CollectiveMmaINS1_35MainloopSm100TmaUmmaWarpSpecializedILi5ELi2ELi4ENS5_IJNS4_1CILi2EEESB_NSA_ILi1EEEEEEEENS5_IJNSA_ILi64EEENSA_ILi256EEENSA_ILi32EEEEEENS_6half_tENS5_IJlSC_lEEESJ_SK_NS4_8TiledMMAINS4_8MMA_AtomIJNS4_20SM100_MMA_F16BF16_SSISJ_SJ_fLi64ELi256ELNS4_4UMMA5MajorE0ELSP_0ELNSO_7ScaleInE0ELSQ_0EEEEEENS4_6LayoutINS5_IJSC_SC_SC_EEENS5_IJNSA_ILi0EEESV_SV_EEEEENS5_IJNS4_10UnderscoreESY_SY_EEEEENS4_23SM90_TMA_LOAD_MULTICASTENS4_14ComposedLayoutINS4_7SwizzleILi2ELi4ELi3EEENS4_18smem_ptr_flag_bitsILi16EEENST_INS5_IJNSA_ILi8EEESH_EEENS5_IJSH_SC_EEEEEEEvNS4_8identityES11_S1B_vS1C_EENS_8epilogue10collective18CollectiveEpilogueINS1E_23Sm100TmaWarpSpecializedILi4ELi2ELi32ELb1ELb0EEEJSI_NS5_IJNST_ISF_SC_EES1J_EEESJ_SK_SJ_SK_NS1E_6fusion15FusionCallbacksIS1I_NS1L_17LinearCombinationISJ_fSJ_fLNS_15FloatRoundStyleE2EEESI_S1K_JEEENS4_5SM1004TMEM4LOAD26SM100_TMEM_LOAD_16dp256b8xENS4_13SM90_TMA_LOADENS12_INS13_ILi3ELi4ELi3EEES16_NST_INS5_IJS17_SF_EEENS5_IJSF_SC_EEEEEEENS4_17SM75_U32x4_LDSM_NENS4_14SM90_TMA_STOREES20_NS4_17SM90_U32x4_STSM_NENS4_39AutoVectorizingCopyWithAssumedAlignmentILi128EEEEEEvvEEEEvNT_6ParamsE)
        /*0044*/ 	.word	0x00000000
.L_29:


//--------------------- .nv.compat                --------------------------
	.section	.nv.compat,"",@"SHT_CUDA_COMPAT_INFO"
	.align	4
        /*0000*/ 	.byte	0x02, 0x09, 0x01, 0x00, 0x02, 0x02, 0x02, 0x00, 0x02, 0x05, 0x05, 0x00, 0x03, 0x07, 0x01, 0x01
        /*0010*/ 	.byte	0x02, 0x03, 0x01, 0x00, 0x02, 0x06, 0x01, 0x00, 0x04, 0x0b, 0x08, 0x00, 0x09, 0x00, 0x00, 0x00
        /*0020*/ 	.byte	0x00, 0x00, 0x00, 0x00


//--------------------- .nv.info._ZN7cutlass13device_kernelINS_4gemm6kernel13GemmUniversalIN4cute5tupleIJiiiiEEENS1_10collective13CollectiveMmaINS1_35MainloopSm100TmaUmmaWarpSpecializedILi5ELi2ELi4ENS5_IJNS4_1CILi2EEESB_NSA_ILi1EEEEEEEENS5_IJNSA_ILi64EEENSA_ILi256EEENSA_ILi32EEEEEENS_6half_tENS5_IJlSC_lEEESJ_SK_NS4_8TiledMMAINS4_8MMA_AtomIJNS4_20SM100_MMA_F16BF16_SSISJ_SJ_fLi64ELi256ELNS4_4UMMA5MajorE0ELSP_0ELNSO_7ScaleInE0ELSQ_0EEEEEENS4_6LayoutINS5_IJSC_SC_SC_EEENS5_IJNSA_ILi0EEESV_SV_EEEEENS5_IJNS4_10UnderscoreESY_SY_EEEEENS4_23SM90_TMA_LOAD_MULTICASTENS4_14ComposedLayoutINS4_7SwizzleILi2ELi4ELi3EEENS4_18smem_ptr_flag_bitsILi16EEENST_INS5_IJNSA_ILi8EEESH_EEENS5_IJSH_SC_EEEEEEEvNS4_8identityES11_S1B_vS1C_EENS_8epilogue10collective18CollectiveEpilogueINS1E_23Sm100TmaWarpSpecializedILi4ELi2ELi32ELb1ELb0EEEJSI_NS5_IJNST_ISF_SC_EES1J_EEESJ_SK_SJ_SK_NS1E_6fusion15FusionCallbacksIS1I_NS1L_17LinearCombinationISJ_fSJ_fLNS_15FloatRoundStyleE2EEESI_S1K_JEEENS4_5SM1004TMEM4LOAD26SM100_TMEM_LOAD_16dp256b8xENS4_13SM90_TMA_LOADENS12_INS13_ILi3ELi4ELi3EEES16_NST_INS5_IJS17_SF_EEENS5_IJSF_SC_EEEEEEENS4_17SM75_U32x4_LDSM_NENS4_14SM90_TMA_STOREES20_NS4_17SM90_U32x4_STSM_NENS4_39AutoVectorizingCopyWithAssumedAlignmentILi128EEEEEEvvEEEEvNT_6ParamsE --------------------------
	.section	.nv.info._ZN7cutlass13device_kernelINS_4gemm6kernel13GemmUniversalIN4cute5tupleIJiiiiEEENS1_10collective13CollectiveMmaINS1_35MainloopSm100TmaUmmaWarpSpecializedILi5ELi2ELi4ENS5_IJNS4_1CILi2EEESB_NSA_ILi1EEEEEEEENS5_IJNSA_ILi64EEENSA_ILi256EEENSA_ILi32EEEEEENS_6half_tENS5_IJlSC_lEEESJ_SK_NS4_8TiledMMAINS4_8MMA_AtomIJNS4_20SM100_MMA_F16BF16_SSISJ_SJ_fLi64ELi256ELNS4_4UMMA5MajorE0ELSP_0ELNSO_7ScaleInE0ELSQ_0EEEEEENS4_6LayoutINS5_IJSC_SC_SC_EEENS5_IJNSA_ILi0EEESV_SV_EEEEENS5_IJNS4_10UnderscoreESY_SY_EEEEENS4_23SM90_TMA_LOAD_MULTICASTENS4_14ComposedLayoutINS4_7SwizzleILi2ELi4ELi3EEENS4_18smem_ptr_flag_bitsILi16EEENST_INS5_IJNSA_ILi8EEESH_EEENS5_IJSH_SC_EEEEEEEvNS4_8identityES11_S1B_vS1C_EENS_8epilogue10collective18CollectiveEpilogueINS1E_23Sm100TmaWarpSpecializedILi4ELi2ELi32ELb1ELb0EEEJSI_NS5_IJNST_ISF_SC_EES1J_EEESJ_SK_SJ_SK_NS1E_6fusion15FusionCallbacksIS1I_NS1L_17LinearCombinationISJ_fSJ_fLNS_15FloatRoundStyleE2EEESI_S1K_JEEENS4_5SM1004TMEM4LOAD26SM100_TMEM_LOAD_16dp256b8xENS4_13SM90_TMA_LOADENS12_INS13_ILi3ELi4ELi3EEES16_NST_INS5_IJS17_SF_EEENS5_IJSF_SC_EEEEEEENS4_17SM75_U32x4_LDSM_NENS4_14SM90_TMA_STOREES20_NS4_17SM90_U32x4_STSM_NENS4_39AutoVectorizingCopyWithAssumedAlignmentILi128EEEEEEvvEEEEvNT_6ParamsE,"",@"SHT_CUDA_INFO"
	.sectionflags	@""
	.align	4


	//----- nvinfo : EIATTR_CUDA_API_VERSION
	.align		4
        /*0000*/ 	.byte	0x04, 0x37
        /*0002*/ 	.short	(.L_31 - .L_30)
.L_30:
        /*0004*/ 	.word	0x00000082


	//----- nvinfo : EIATTR_KPARAM_INFO
	.align		4
.L_31:
        /*0008*/ 	.byte	0x04, 0x17
        /*000a*/ 	.short	(.L_33 - .L_32)
.L_32:
        /*000c*/ 	.word	0x00000000
        /*0010*/ 	.short	0x0000
        /*0012*/ 	.short	0x0000
        /*0014*/ 	.byte	0x00, 0xf0, 0x01, 0x20


	//----- nvinfo : EIATTR_AT_ENTRY_FRAGMENTS
	.align		4
.L_33:
        /*0018*/ 	.byte	0x04, 0x4f
        /*001a*/ 	.short	(.L_35 - .L_34)


	//   ....[0]....
.L_34:
        /*001c*/ 	.word	0x00000006


	//----- nvinfo : EIATTR_RESERVED_SMEM_USED
	.align		4
.L_35:
        /*0020*/ 	.byte	0x01, 0x41
	.zero		2


	//----- nvinfo : EIATTR_SPARSE_MMA_MASK
	.align		4
        /*0024*/ 	.byte	0x03, 0x50
        /*0026*/ 	.short	0x0000


	//----- nvinfo : EIATTR_TCGEN05_1CTA_USED
	.align		4
        /*0028*/ 	.byte	0x01, 0x51
	.zero		2


	//----- nvinfo : EIATTR_MAXREG_COUNT
	.align		4
        /*002c*/ 	.byte	0x03, 0x1b
        /*002e*/ 	.short	0x00ff


	//----- nvinfo : EIATTR_NUM_BARRIERS
	.align		4
        /*0030*/ 	.byte	0x02, 0x4c
        /*0032*/ 	.byte	0x07
	.zero		1


	//----- nvinfo : EIATTR_EXTERNS
	.align		4
        /*0034*/ 	.byte	0x04, 0x0f
        /*0036*/ 	.short	(.L_37 - .L_36)


	//   ....[0]....
	.align		4
.L_36:
        /*0038*/ 	.word	index@(__assertfail)


	//----- nvinfo : EIATTR_MERCURY_ISA_VERSION
	.align		4
.L_37:
        /*003c*/ 	.byte	0x03, 0x5f
        /*003e*/ 	.short	0x0101


	//----- nvinfo : EIATTR_INT_WARP_WIDE_INSTR_OFFSETS
	.align		4
        /*0040*/ 	.byte	0x04, 0x31
        /*0042*/ 	.short	(.L_39 - .L_38)


	//   ....[0]....
.L_38:
        /*0044*/ 	.word	0x00003ea0


	//   ....[1]....
        /*0048*/ 	.word	0x00003ec0


	//   ....[2]....
        /*004c*/ 	.word	0x00003ef0


	//   ....[3]....
        /*0050*/ 	.word	0x00004a70


	//   ....[4]....
        /*0054*/ 	.word	0x00004ae0


	//   ....[5]....
        /*0058*/ 	.word	0x00004bb0


	//   ....[6]....
        /*005c*/ 	.word	0x00004c30


	//   ....[7]....
        /*0060*/ 	.word	0x00004d20


	//   ....[8]....
        /*0064*/ 	.word	0x00004da0


	//   ....[9]....
        /*0068*/ 	.word	0x00004e80


	//   ....[10]....
        /*006c*/ 	.word	0x00004f30


	//----- nvinfo : EIATTR_COOP_GROUP_MASK_REGIDS
	.align		4
.L_39:
        /*0070*/ 	.byte	0x04, 0x29
        /*0072*/ 	.short	(.L_41 - .L_40)


	//   ....[0]....
.L_40:
        /*0074*/ 	.word	0xffffffff


	//   ....[1]....
        /*0078*/ 	.word	0xffffffff


	//   ....[2]....
        /*007c*/ 	.word	0xffffffff


	//   ....[3]....
        /*0080*/ 	.word	0xffffffff


	//   ....[4]....
        /*0084*/ 	.word	0xffffffff


	//   ....[5]....
        /*0088*/ 	.word	0xffffffff


	//   ....[6]....
        /*008c*/ 	.word	0xffffffff


	//   ....[7]....
        /*0090*/ 	.word	0xffffffff


	//   ....[8]....
        /*0094*/ 	.word	0xffffffff


	//   ....[9]....
        /*0098*/ 	.word	0xffffffff


	//   ....[10]....
        /*009c*/ 	.word	0xffffffff


	//   ....[11]....
        /*00a0*/ 	.word	0xffffffff


	//   ....[12]....
        /*00a4*/ 	.word	0xffffffff


	//   ....[13]....
        /*00a8*/ 	.word	0xffffffff


	//----- nvinfo : EIATTR_COOP_GROUP_INSTR_OFFSETS
	.align		4
.L_41:
        /*00ac*/ 	.byte	0x04, 0x28
        /*00ae*/ 	.short	(.L_43 - .L_42)


	//   ....[0]....
.L_42:
        /*00b0*/ 	.word	0x00000080


	//   ....[1]....
        /*00b4*/ 	.word	0x000004f0


	//   ....[2]....
        /*00b8*/ 	.word	0x000006c0


	//   ....[3]....
        /*00bc*/ 	.word	0x00000860


	//   ....[4]....
        /*00c0*/ 	.word	0x00000960


	//   ....[5]....
        /*00c4*/ 	.word	0x00000ad0


	//   ....[6]....
        /*00c8*/ 	.word	0x00000c70


	//   ....[7]....
        /*00cc*/ 	.word	0x00000e20


	//   ....[8]....
        /*00d0*/ 	.word	0x000021f0


	//   ....[9]....
        /*00d4*/ 	.word	0x00003170


	//   ....[10]....
        /*00d8*/ 	.word	0x00003380


	//   ....[11]....
        /*00dc*/ 	.word	0x000033b0


	//   ....[12]....
        /*00e0*/ 	.word	0x00003d80


	//   ....[13]....
        /*00e4*/ 	.word	0x00003fb0


	//----- nvinfo : EIATTR_VRC_CTA_INIT_COUNT
	.align		4
.L_43:
        /*00e8*/ 	.byte	0x02, 0x4a
        /*00ea*/ 	.byte	0x80
	.zero		1


	//----- nvinfo : EIATTR_SYSCALL_OFFSETS
	.align		4
        /*00ec*/ 	.byte	0x04, 0x46
        /*00ee*/ 	.short	(.L_45 - .L_44)


	//   ....[0]....
.L_44:
        /*00f0*/ 	.word	0x00005bc0


	//   ....[1]....
        /*00f4*/ 	.word	0x00005cb0


	//   ....[2]....
        /*00f8*/ 	.word	0x00006520


	//   ....[3]....
        /*00fc*/ 	.word	0x000071e0


	//   ....[4]....
        /*0100*/ 	.word	0x00007e50


	//   ....[5]....
        /*0104*/ 	.word	0x00008ab0


	//----- nvinfo : EIATTR_MBARRIER_INSTR_OFFSETS
	.align		4
.L_45:
        /*0108*/ 	.byte	0x04, 0x39
        /*010a*/ 	.short	(.L_47 - .L_46)


	//   ....[0]....
.L_46:
        /*010c*/ 	.word	0x00000610
        /*0110*/ 	.word	0x000000ff
        /*0114*/ 	.word	0x00000000
        /*0118*/ 	.short	0x0100
        /*011a*/ 	.byte	0x04
	.zero		1


	//   ....[1]....
        /*011c*/ 	.word	0x00000620
        /*0120*/ 	.word	0x000000ff
        /*0124*/ 	.word	0x00000028
        /*0128*/ 	.short	0x0100
        /*012a*/ 	.byte	0x04
	.zero		1


	//   ....[2]....
        /*012c*/ 	.word	0x00000630
        /*0130*/ 	.word	0x000000ff
        /*0134*/ 	.word	0x00000008
        /*0138*/ 	.short	0x0100
        /*013a*/ 	.byte	0x04
	.zero		1


	//   ....[3]....
        /*013c*/ 	.word	0x00000640
        /*0140*/ 	.word	0x000000ff
        /*0144*/ 	.word	0x00000030
        /*0148*/ 	.short	0x0100
        /*014a*/ 	.byte	0x04
	.zero		1


	//   ....[4]....
        /*014c*/ 	.word	0x00000650
        /*0150*/ 	.word	0x000000ff
        /*0154*/ 	.word	0x00000010
        /*0158*/ 	.short	0x0100
        /*015a*/ 	.byte	0x04
	.zero		1


	//   ....[5]....
        /*015c*/ 	.word	0x00000660
        /*0160*/ 	.word	0x000000ff
        /*0164*/ 	.word	0x00000038
        /*0168*/ 	.short	0x0100
        /*016a*/ 	.byte	0x04
	.zero		1


	//   ....[6]....
        /*016c*/ 	.word	0x00000670
        /*0170*/ 	.word	0x000000ff
        /*0174*/ 	.word	0x00000018
        /*0178*/ 	.short	0x0100
        /*017a*/ 	.byte	0x04
	.zero		1


	//   ....[7]....
        /*017c*/ 	.word	0x00000680
        /*0180*/ 	.word	0x000000ff
        /*0184*/ 	.word	0x00000040
        /*0188*/ 	.short	0x0100
        /*018a*/ 	.byte	0x04
	.zero		1


	//   ....[8]....
        /*018c*/ 	.word	0x00000690
        /*0190*/ 	.word	0x000000ff
        /*0194*/ 	.word	0x00000020
        /*0198*/ 	.short	0x0100
        /*019a*/ 	.byte	0x04
	.zero		1


	//   ....[9]....
        /*019c*/ 	.word	0x000006a0
        /*01a0*/ 	.word	0x000000ff
        /*01a4*/ 	.word	0x00000048
        /*01a8*/ 	.short	0x0100
        /*01aa*/ 	.byte	0x04
	.zero		1


	//   ....[10]....
        /*01ac*/ 	.word	0x000007d0
        /*01b0*/ 	.word	0x000000ff
        /*01b4*/ 	.word	0x00000050
        /*01b8*/ 	.short	0x0100
        /*01ba*/ 	.byte	0x04
	.zero		1


	//   ....[11]....
        /*01bc*/ 	.word	0x000007e0
        /*01c0*/ 	.word	0x000000ff
        /*01c4*/ 	.word	0x00000070
        /*01c8*/ 	.short	0x0100
        /*01ca*/ 	.byte	0x04
	.zero		1


	//   ....[12]....
        /*01cc*/ 	.word	0x000007f0
        /*01d0*/ 	.word	0x000000ff
        /*01d4*/ 	.word	0x00000058
        /*01d8*/ 	.short	0x0100
        /*01da*/ 	.byte	0x04
	.zero		1


	//   ....[13]....
        /*01dc*/ 	.word	0x00000800
        /*01e0*/ 	.word	0x000000ff
        /*01e4*/ 	.word	0x00000078
        /*01e8*/ 	.short	0x0100
        /*01ea*/ 	.byte	0x04
	.zero		1


	//   ....[14]....
        /*01ec*/ 	.word	0x00000810
        /*01f0*/ 	.word	0x000000ff
        /*01f4*/ 	.word	0x00000060
        /*01f8*/ 	.short	0x0100
        /*01fa*/ 	.byte	0x04
	.zero		1


	//   ....[15]....
        /*01fc*/ 	.word	0x00000820
        /*0200*/ 	.word	0x000000ff
        /*0204*/ 	.word	0x00000080
        /*0208*/ 	.short	0x0100
        /*020a*/ 	.byte	0x04
	.zero		1


	//   ....[16]....
        /*020c*/ 	.word	0x00000830
        /*0210*/ 	.word	0x000000ff
        /*0214*/ 	.word	0x00000068
        /*0218*/ 	.short	0x0100
        /*021a*/ 	.byte	0x04
	.zero		1


	//   ....[17]....
        /*021c*/ 	.word	0x00000840
        /*0220*/ 	.word	0x000000ff
        /*0224*/ 	.word	0x00000088
        /*0228*/ 	.short	0x0100
        /*022a*/ 	.byte	0x04
	.zero		1


	//   ....[18]....
        /*022c*/ 	.word	0x00000930
        /*0230*/ 	.word	0x000000ff
        /*0234*/ 	.word	0x00000090
        /*0238*/ 	.short	0x0100
        /*023a*/ 	.byte	0x06
	.zero		1


	//   ....[19]....
        /*023c*/ 	.word	0x00000940
        /*0240*/ 	.word	0x000000ff
        /*0244*/ 	.word	0x00000098
        /*0248*/ 	.short	0x0100
        /*024a*/ 	.byte	0x06
	.zero		1


	//   ....[20]....
        /*024c*/ 	.word	0x00000a80
        /*0250*/ 	.word	0x000000ff
        /*0254*/ 	.word	0x000000a0
        /*0258*/ 	.short	0x0100
        /*025a*/ 	.byte	0x06
	.zero		1


	//   ....[21]....
        /*025c*/ 	.word	0x00000a90
        /*0260*/ 	.word	0x000000ff
        /*0264*/ 	.word	0x000000b0
        /*0268*/ 	.short	0x0100
        /*026a*/ 	.byte	0x06
	.zero		1


	//   ....[22]....
        /*026c*/ 	.word	0x00000aa0
        /*0270*/ 	.word	0x000000ff
        /*0274*/ 	.word	0x000000a8
        /*0278*/ 	.short	0x0100
        /*027a*/ 	.byte	0x06
	.zero		1


	//   ....[23]....
        /*027c*/ 	.word	0x00000ab0
        /*0280*/ 	.word	0x000000ff
        /*0284*/ 	.word	0x000000b8
        /*0288*/ 	.short	0x0100
        /*028a*/ 	.byte	0x06
	.zero		1


	//   ....[24]....
        /*028c*/ 	.word	0x00000be0
        /*0290*/ 	.word	0x000000ff
        /*0294*/ 	.word	0x000000c0
        /*0298*/ 	.short	0x0100
        /*029a*/ 	.byte	0x04
	.zero		1


	//   ....[25]....
        /*029c*/ 	.word	0x00000bf0
        /*02a0*/ 	.word	0x000000ff
        /*02a4*/ 	.word	0x000000e0
        /*02a8*/ 	.short	0x0100
        /*02aa*/ 	.byte	0x04
	.zero		1


	//   ....[26]....
        /*02ac*/ 	.word	0x00000c00
        /*02b0*/ 	.word	0x000000ff
        /*02b4*/ 	.word	0x000000c8
        /*02b8*/ 	.short	0x0100
        /*02ba*/ 	.byte	0x04
	.zero		1


	//   ....[27]....
        /*02bc*/ 	.word	0x00000c10
        /*02c0*/ 	.word	0x000000ff
        /*02c4*/ 	.word	0x000000e8
        /*02c8*/ 	.short	0x0100
        /*02ca*/ 	.byte	0x04
	.zero		1


	//   ....[28]....
        /*02cc*/ 	.word	0x00000c20
        /*02d0*/ 	.word	0x000000ff
        /*02d4*/ 	.word	0x000000d0
        /*02d8*/ 	.short	0x0100
        /*02da*/ 	.byte	0x04
	.zero		1


	//   ....[29]....
        /*02dc*/ 	.word	0x00000c30
        /*02e0*/ 	.word	0x000000ff
        /*02e4*/ 	.word	0x000000f0
        /*02e8*/ 	.short	0x0100
        /*02ea*/ 	.byte	0x04
	.zero		1


	//   ....[30]....
        /*02ec*/ 	.word	0x00000c40
        /*02f0*/ 	.word	0x000000ff
        /*02f4*/ 	.word	0x000000d8
        /*02f8*/ 	.short	0x0100
        /*02fa*/ 	.byte	0x04
	.zero		1


	//   ....[31]....
        /*02fc*/ 	.word	0x00000c50
        /*0300*/ 	.word	0x000000ff
        /*0304*/ 	.word	0x000000f8
        /*0308*/ 	.short	0x0100
        /*030a*/ 	.byte	0x04
	.zero		1


	//   ....[32]....
        /*030c*/ 	.word	0x00000d40
        /*0310*/ 	.word	0x000000ff
        /*0314*/ 	.word	0x00000100
        /*0318*/ 	.short	0x0100
        /*031a*/ 	.byte	0x04
	.zero		1


	//   ....[33]....
        /*031c*/ 	.word	0x00000d50
        /*0320*/ 	.word	0x000000ff
        /*0324*/ 	.word	0x00000110
        /*0328*/ 	.short	0x0100
        /*032a*/ 	.byte	0x04
	.zero		1


	//   ....[34]....
        /*032c*/ 	.word	0x00000d60
        /*0330*/ 	.word	0x000000ff
        /*0334*/ 	.word	0x00000108
        /*0338*/ 	.short	0x0100
        /*033a*/ 	.byte	0x04
	.zero		1


	//   ....[35]....
        /*033c*/ 	.word	0x00000d70
        /*0340*/ 	.word	0x000000ff
        /*0344*/ 	.word	0x00000118
        /*0348*/ 	.short	0x0100
        /*034a*/ 	.byte	0x04
	.zero		1


	//   ....[36]....
        /*034c*/ 	.word	0x00001a60
        /*0350*/ 	.word	0x00000000
        /*0354*/ 	.word	0x00000110
        /*0358*/ 	.short	0x010a
        /*035a*/ 	.byte	0xff
	.zero		1


	//   ....[37]....
        /*035c*/ 	.word	0x00001a80
        /*0360*/ 	.word	0x00000000
        /*0364*/ 	.word	0x00000100
        /*0368*/ 	.short	0x0101
        /*036a*/ 	.byte	0xff
	.zero		1


	//   ....[38]....
        /*036c*/ 	.word	0x00001b40
        /*0370*/ 	.word	0x000000ff
        /*0374*/ 	.word	0x00000028
        /*0378*/ 	.short	0x010a
        /*037a*/ 	.byte	0x04
	.zero		1


	//   ....[39]....
        /*037c*/ 	.word	0x00001bd0
        /*0380*/ 	.word	0x000000ff
        /*0384*/ 	.word	0x00000028
        /*0388*/ 	.short	0x010a
        /*038a*/ 	.byte	0x21
	.zero		1


	//   ....[40]....
        /*038c*/ 	.word	0x00001d60
        /*0390*/ 	.word	0x000000ff
        /*0394*/ 	.word	0x00000028
        /*0398*/ 	.short	0x010a
        /*039a*/ 	.byte	0x05
	.zero		1


	//   ....[41]....
        /*039c*/ 	.word	0x00001eb0
        /*03a0*/ 	.word	0x000000ff
        /*03a4*/ 	.word	0x00000098
        /*03a8*/ 	.short	0x0101
        /*03aa*/ 	.byte	0x15
	.zero		1


	//   ....[42]....
        /*03ac*/ 	.word	0x00001ed0
        /*03b0*/ 	.word	0x000000ff
        /*03b4*/ 	.word	0x00000028
        /*03b8*/ 	.short	0x010a
        /*03ba*/ 	.byte	0x04
	.zero		1


	//   ....[43]....
        /*03bc*/ 	.word	0x00001f50
        /*03c0*/ 	.word	0x000000ff
        /*03c4*/ 	.word	0x00000028
        /*03c8*/ 	.short	0x010a
        /*03ca*/ 	.byte	0x11
	.zero		1


	//   ....[44]....
        /*03cc*/ 	.word	0x000020e0
        /*03d0*/ 	.word	0x000000ff
        /*03d4*/ 	.word	0x00000028
        /*03d8*/ 	.short	0x010a
        /*03da*/ 	.byte	0x05
	.zero		1


	//   ....[45]....
        /*03dc*/ 	.word	0x00002220
        /*03e0*/ 	.word	0x00000003
        /*03e4*/ 	.word	0x000000a0
        /*03e8*/ 	.short	0x010a
        /*03ea*/ 	.byte	0xff
	.zero		1


	//   ....[46]....
        /*03ec*/ 	.word	0x00002370
        /*03f0*/ 	.word	0x00000000
        /*03f4*/ 	.word	0x00000000
        /*03f8*/ 	.short	0x0101
        /*03fa*/ 	.byte	0xff
	.zero		1


	//   ....[47]....
        /*03fc*/ 	.word	0x00002930
        /*0400*/ 	.word	0x000000ff
        /*0404*/ 	.word	0x00000000
        /*0408*/ 	.short	0x010a
        /*040a*/ 	.byte	0x04
	.zero		1


	//   ....[48]....
        /*040c*/ 	.word	0x000029c0
        /*0410*/ 	.word	0x000000ff
        /*0414*/ 	.word	0x00000000
        /*0418*/ 	.short	0x010a
        /*041a*/ 	.byte	0x05
	.zero		1


	//   ....[49]....
        /*041c*/ 	.word	0x00002a50
        /*0420*/ 	.word	0x000000ff
        /*0424*/ 	.word	0x00000000
        /*0428*/ 	.short	0x010a
        /*042a*/ 	.byte	0x05
	.zero		1


	//   ....[50]....
        /*042c*/ 	.word	0x00002ae0
        /*0430*/ 	.word	0x000000ff
        /*0434*/ 	.word	0x00000000
        /*0438*/ 	.short	0x010a
        /*043a*/ 	.byte	0x05
	.zero		1


	//   ....[51]....
        /*043c*/ 	.word	0x00002b80
        /*0440*/ 	.word	0x00000000
        /*0444*/ 	.word	0x00000000
        /*0448*/ 	.short	0x010a
        /*044a*/ 	.byte	0xff
	.zero		1


	//   ....[52]....
        /*044c*/ 	.word	0x00002cc0
        /*0450*/ 	.word	0x00000002
        /*0454*/ 	.word	0x00000100
        /*0458*/ 	.short	0x010a
        /*045a*/ 	.byte	0xff
	.zero		1


	//   ....[53]....
        /*045c*/ 	.word	0x00002d20
        /*0460*/ 	.word	0x00000004
        /*0464*/ 	.word	0x00000000
        /*0468*/ 	.short	0x0101
        /*046a*/ 	.byte	0xff
	.zero		1


	//   ....[54]....
        /*046c*/ 	.word	0x00002d40
        /*0470*/ 	.word	0x000000ff
        /*0474*/ 	.word	0x000000b0
        /*0478*/ 	.short	0x010a
        /*047a*/ 	.byte	0x04
	.zero		1


	//   ....[55]....
        /*047c*/ 	.word	0x00002e60
        /*0480*/ 	.word	0x00000002
        /*0484*/ 	.word	0x000000a0
        /*0488*/ 	.short	0x010a
        /*048a*/ 	.byte	0xff
	.zero		1


	//   ....[56]....
        /*048c*/ 	.word	0x00002f70
        /*0490*/ 	.word	0x00000002
        /*0494*/ 	.word	0x00000000
        /*0498*/ 	.short	0x0101
        /*049a*/ 	.byte	0xff
	.zero		1


	//   ....[57]....
        /*049c*/ 	.word	0x00003000
        /*04a0*/ 	.word	0x000000ff
        /*04a4*/ 	.word	0x000000b0
        /*04a8*/ 	.short	0x0106
        /*04aa*/ 	.byte	0x04
	.zero		1


	//   ....[58]....
        /*04ac*/ 	.word	0x00003020
        /*04b0*/ 	.word	0x000000ff
        /*04b4*/ 	.word	0x000000b0
        /*04b8*/ 	.short	0x010a
        /*04ba*/ 	.byte	0x04
	.zero		1


	//   ....[59]....
        /*04bc*/ 	.word	0x000030b0
        /*04c0*/ 	.word	0x000000ff
        /*04c4*/ 	.word	0x000000b0
        /*04c8*/ 	.short	0x0106
        /*04ca*/ 	.byte	0x07
	.zero		1


	//   ....[60]....
        /*04cc*/ 	.word	0x000030f0
        /*04d0*/ 	.word	0x00000000
        /*04d4*/ 	.word	0x000000b0
        /*04d8*/ 	.short	0x010a
        /*04da*/ 	.byte	0xff
	.zero		1


	//   ....[61]....
        /*04dc*/ 	.word	0x00003610
        /*04e0*/ 	.word	0x00000000
        /*04e4*/ 	.word	0x000000a0
        /*04e8*/ 	.short	0x010a
        /*04ea*/ 	.byte	0xff
	.zero		1


	//   ....[62]....
        /*04ec*/ 	.word	0x00003710
        /*04f0*/ 	.word	0x00000003
        /*04f4*/ 	.word	0x00000000
        /*04f8*/ 	.short	0x0101
        /*04fa*/ 	.byte	0xff
	.zero		1


	//   ....[63]....
        /*04fc*/ 	.word	0x00003720
        /*0500*/ 	.word	0x000000ff
        /*0504*/ 	.word	0x00000000
        /*0508*/ 	.short	0x010a
        /*050a*/ 	.byte	0x04
	.zero		1


	//   ....[64]....
        /*050c*/ 	.word	0x000037a0
        /*0510*/ 	.word	0x000000ff
        /*0514*/ 	.word	0x000000e0
        /*0518*/ 	.short	0x010a
        /*051a*/ 	.byte	0x17
	.zero		1


	//   ....[65]....
        /*051c*/ 	.word	0x00003880
        /*0520*/ 	.word	0x000000ff
        /*0524*/ 	.word	0x00000000
        /*0528*/ 	.short	0x010a
        /*052a*/ 	.byte	0x05
	.zero		1


	//   ....[66]....
        /*052c*/ 	.word	0x000039c0
        /*0530*/ 	.word	0x000000ff
        /*0534*/ 	.word	0x00000000
        /*0538*/ 	.short	0x010a
        /*053a*/ 	.byte	0x04
	.zero		1


	//   ....[67]....
        /*053c*/ 	.word	0x00003bb0
        /*0540*/ 	.word	0x000000ff
        /*0544*/ 	.word	0x00000000
        /*0548*/ 	.short	0x010a
        /*054a*/ 	.byte	0x04
	.zero		1


	//   ....[68]....
        /*054c*/ 	.word	0x00003c40
        /*0550*/ 	.word	0x000000ff
        /*0554*/ 	.word	0x00000000
        /*0558*/ 	.short	0x010a
        /*055a*/ 	.byte	0x05
	.zero		1


	//   ....[69]....
        /*055c*/ 	.word	0x00003cd0
        /*0560*/ 	.word	0x000000ff
        /*0564*/ 	.word	0x00000000
        /*0568*/ 	.short	0x010a
        /*056a*/ 	.byte	0x05
	.zero		1


	//   ....[70]....
        /*056c*/ 	.word	0x00003d60
        /*0570*/ 	.word	0x000000ff
        /*0574*/ 	.word	0x00000000
        /*0578*/ 	.short	0x010a
        /*057a*/ 	.byte	0x04
	.zero		1


	//   ....[71]....
        /*057c*/ 	.word	0x00004270
        /*0580*/ 	.word	0x0000000c
        /*0584*/ 	.word	0x000000a0
        /*0588*/ 	.short	0x010a
        /*058a*/ 	.byte	0xff
	.zero		1


	//   ....[72]....
        /*058c*/ 	.word	0x000043e0
        /*0590*/ 	.word	0x00000000
        /*0594*/ 	.word	0x00000000
        /*0598*/ 	.short	0x0101
        /*059a*/ 	.byte	0xff
	.zero		1


	//   ....[73]....
        /*059c*/ 	.word	0x00004870
        /*05a0*/ 	.word	0x000000ff
        /*05a4*/ 	.word	0x00000098
        /*05a8*/ 	.short	0x010a
        /*05aa*/ 	.byte	0x15
	.zero		1


	//   ....[74]....
        /*05ac*/ 	.word	0x000049f0
        /*05b0*/ 	.word	0x000000ff
        /*05b4*/ 	.word	0x00000070
        /*05b8*/ 	.short	0x010a
        /*05ba*/ 	.byte	0x15
	.zero		1


	//   ....[75]....
        /*05bc*/ 	.word	0x00004b60
        /*05c0*/ 	.word	0x000000ff
        /*05c4*/ 	.word	0x00000050
        /*05c8*/ 	.short	0x010b
        /*05ca*/ 	.byte	0x15
	.zero		1


	//   ....[76]....
        /*05cc*/ 	.word	0x00004b70
        /*05d0*/ 	.word	0x000000ff
        /*05d4*/ 	.word	0x00000000
        /*05d8*/ 	.short	0x0101
        /*05da*/ 	.byte	0x28
	.zero		1


	//   ....[77]....
        /*05dc*/ 	.word	0x00004b80
        /*05e0*/ 	.word	0x000000ff
        /*05e4*/ 	.word	0x00000078
        /*05e8*/ 	.short	0x010a
        /*05ea*/ 	.byte	0x15
	.zero		1


	//   ....[78]....
        /*05ec*/ 	.word	0x00004cd0
        /*05f0*/ 	.word	0x000000ff
        /*05f4*/ 	.word	0x00000058
        /*05f8*/ 	.short	0x010b
        /*05fa*/ 	.byte	0x15
	.zero		1


	//   ....[79]....
        /*05fc*/ 	.word	0x00004ce0
        /*0600*/ 	.word	0x000000ff
        /*0604*/ 	.word	0x00000000
        /*0608*/ 	.short	0x0101
        /*060a*/ 	.byte	0x27
	.zero		1


	//   ....[80]....
        /*060c*/ 	.word	0x00004cf0
        /*0610*/ 	.word	0x000000ff
        /*0614*/ 	.word	0x00000080
        /*0618*/ 	.short	0x010a
        /*061a*/ 	.byte	0x15
	.zero		1


	//   ....[81]....
        /*061c*/ 	.word	0x00004e30
        /*0620*/ 	.word	0x000000ff
        /*0624*/ 	.word	0x00000060
        /*0628*/ 	.short	0x010b
        /*062a*/ 	.byte	0x15
	.zero		1


	//   ....[82]....
        /*062c*/ 	.word	0x00004e40
        /*0630*/ 	.word	0x000000ff
        /*0634*/ 	.word	0x00000000
        /*0638*/ 	.short	0x0101
        /*063a*/ 	.byte	0x26
	.zero		1


	//   ....[83]....
        /*063c*/ 	.word	0x00004e50
        /*0640*/ 	.word	0x000000ff
        /*0644*/ 	.word	0x00000088
        /*0648*/ 	.short	0x010a
        /*064a*/ 	.byte	0x15
	.zero		1


	//   ....[84]....
        /*064c*/ 	.word	0x00005050
        /*0650*/ 	.word	0x000000ff
        /*0654*/ 	.word	0x00000068
        /*0658*/ 	.short	0x010b
        /*065a*/ 	.byte	0x15
	.zero		1


	//   ....[85]....
        /*065c*/ 	.word	0x00005060
        /*0660*/ 	.word	0x000000ff
        /*0664*/ 	.word	0x00000000
        /*0668*/ 	.short	0x0101
        /*066a*/ 	.byte	0x25
	.zero		1


	//   ....[86]....
        /*066c*/ 	.word	0x00005090
        /*0670*/ 	.word	0x000000ff
        /*0674*/ 	.word	0x00000070
        /*0678*/ 	.short	0x010a
        /*067a*/ 	.byte	0x15
	.zero		1


	//   ....[87]....
        /*067c*/ 	.word	0x000050b0
        /*0680*/ 	.word	0x000000ff
        /*0684*/ 	.word	0x00000078
        /*0688*/ 	.short	0x010a
        /*068a*/ 	.byte	0x15
	.zero		1


	//   ....[88]....
        /*068c*/ 	.word	0x000050d0
        /*0690*/ 	.word	0x000000ff
        /*0694*/ 	.word	0x00000080
        /*0698*/ 	.short	0x010a
        /*069a*/ 	.byte	0x15
	.zero		1


	//   ....[89]....
        /*069c*/ 	.word	0x00005110
        /*06a0*/ 	.word	0x00000000
        /*06a4*/ 	.word	0x00000088
        /*06a8*/ 	.short	0x010a
        /*06aa*/ 	.byte	0xff
	.zero		1


	//   ....[90]....
        /*06ac*/ 	.word	0x00005450
        /*06b0*/ 	.word	0x00000003
        /*06b4*/ 	.word	0x000000a0
        /*06b8*/ 	.short	0x010a
        /*06ba*/ 	.byte	0xff
	.zero		1


	//   ....[91]....
        /*06bc*/ 	.word	0x000055d0
        /*06c0*/ 	.word	0x00000000
        /*06c4*/ 	.word	0x00000000
        /*06c8*/ 	.short	0x0101
        /*06ca*/ 	.byte	0xff
	.zero		1


	//   ....[92]....
        /*06cc*/ 	.word	0x00006170
        /*06d0*/ 	.word	0x000000ff
        /*06d4*/ 	.word	0x00000050
        /*06d8*/ 	.short	0x010a
        /*06da*/ 	.byte	0x2c
	.zero		1


	//   ....[93]....
        /*06dc*/ 	.word	0x000061e0
        /*06e0*/ 	.word	0x00000062
        /*06e4*/ 	.word	0x000000c0
        /*06e8*/ 	.short	0x010a
        /*06ea*/ 	.byte	0xff
	.zero		1


	//   ....[94]....
        /*06ec*/ 	.word	0x00006300
        /*06f0*/ 	.word	0x000000ff
        /*06f4*/ 	.word	0x00000050
        /*06f8*/ 	.short	0x010a
        /*06fa*/ 	.byte	0x2c
	.zero		1


	//   ....[95]....
        /*06fc*/ 	.word	0x00006400
        /*0700*/ 	.word	0x00000062
        /*0704*/ 	.word	0x000000c0
        /*0708*/ 	.short	0x010a
        /*070a*/ 	.byte	0xff
	.zero		1


	//   ....[96]....
        /*070c*/ 	.word	0x00006f00
        /*0710*/ 	.word	0x00000000
        /*0714*/ 	.word	0x00000000
        /*0718*/ 	.short	0x0101
        /*071a*/ 	.byte	0xff
	.zero		1


	//   ....[97]....
        /*071c*/ 	.word	0x00006f10
        /*0720*/ 	.word	0x00000003
        /*0724*/ 	.word	0x00000050
        /*0728*/ 	.short	0x010a
        /*072a*/ 	.byte	0xff
	.zero		1


	//   ....[98]....
        /*072c*/ 	.word	0x00006fe0
        /*0730*/ 	.word	0x00000003
        /*0734*/ 	.word	0x00000050
        /*0738*/ 	.short	0x010a
        /*073a*/ 	.byte	0xff
	.zero		1


	//   ....[99]....
        /*073c*/ 	.word	0x00007b70
        /*0740*/ 	.word	0x00000066
        /*0744*/ 	.word	0x00000000
        /*0748*/ 	.short	0x0101
        /*074a*/ 	.byte	0xff
	.zero		1


	//   ....[100]....
        /*074c*/ 	.word	0x00007b90
        /*0750*/ 	.word	0x0000003f
        /*0754*/ 	.word	0x00000050
        /*0758*/ 	.short	0x010a
        /*075a*/ 	.byte	0xff
	.zero		1


	//   ....[101]....
        /*075c*/ 	.word	0x00007c50
        /*0760*/ 	.word	0x0000003f
        /*0764*/ 	.word	0x00000050
        /*0768*/ 	.short	0x010a
        /*076a*/ 	.byte	0xff
	.zero		1


	//   ....[102]....
        /*076c*/ 	.word	0x000087d0
        /*0770*/ 	.word	0x00000066
        /*0774*/ 	.word	0x00000000
        /*0778*/ 	.short	0x0101
        /*077a*/ 	.byte	0xff
	.zero		1


	//   ....[103]....
        /*077c*/ 	.word	0x000087f0
        /*0780*/ 	.word	0x0000006c
        /*0784*/ 	.word	0x00000050
        /*0788*/ 	.short	0x010a
        /*078a*/ 	.byte	0xff
	.zero		1


	//   ....[104]....
        /*078c*/ 	.word	0x000088b0
        /*0790*/ 	.word	0x0000006c
        /*0794*/ 	.word	0x00000050
        /*0798*/ 	.short	0x010a
        /*079a*/ 	.byte	0xff
	.zero		1


	//   ....[105]....
        /*079c*/ 	.word	0x00008cf0
        /*07a0*/ 	.word	0x000000ff
        /*07a4*/ 	.word	0x00000000
        /*07a8*/ 	.short	0x0101
        /*07aa*/ 	.byte	0x04
	.zero		1


	//   ....[106]....
        /*07ac*/ 	.word	0x000094a0
        /*07b0*/ 	.word	0x00000002
        /*07b4*/ 	.word	0x00000000
        /*07b8*/ 	.short	0x0101
        /*07ba*/ 	.byte	0xff
	.zero		1


	//   ....[107]....
        /*07bc*/ 	.word	0x00009750
        /*07c0*/ 	.word	0x000000ff
        /*07c4*/ 	.word	0x00000000
        /*07c8*/ 	.short	0x0101
        /*07ca*/ 	.byte	0x04
	.zero		1


	//   ....[108]....
        /*07cc*/ 	.word	0x00009770
        /*07d0*/ 	.word	0x00000000
        /*07d4*/ 	.word	0x00000110
        /*07d8*/ 	.short	0x010a
        /*07da*/ 	.byte	0xff
	.zero		1


	//   ....[109]....
        /*07dc*/ 	.word	0x000097d0
        /*07e0*/ 	.word	0x00000000
        /*07e4*/ 	.word	0x00000028
        /*07e8*/ 	.short	0x010a
        /*07ea*/ 	.byte	0xff
	.zero		1


	//   ....[110]....
        /*07ec*/ 	.word	0x00009830
        /*07f0*/ 	.word	0x00000000
        /*07f4*/ 	.word	0x00000028
        /*07f8*/ 	.short	0x010a
        /*07fa*/ 	.byte	0xff
	.zero		1


	//   ....[111]....
        /*07fc*/ 	.word	0x00009880
        /*0800*/ 	.word	0x00000003
        /*0804*/ 	.word	0x000000a0
        /*0808*/ 	.short	0x010a
        /*080a*/ 	.byte	0xff
	.zero		1


	//   ....[112]....
        /*080c*/ 	.word	0x000098e0
        /*0810*/ 	.word	0x00000000
        /*0814*/ 	.word	0x00000000
        /*0818*/ 	.short	0x010a
        /*081a*/ 	.byte	0xff
	.zero		1


	//   ....[113]....
        /*081c*/ 	.word	0x00009940
        /*0820*/ 	.word	0x00000000
        /*0824*/ 	.word	0x00000000
        /*0828*/ 	.short	0x010a
        /*082a*/ 	.byte	0xff
	.zero		1


	//   ....[114]....
        /*082c*/ 	.word	0x000099a0
        /*0830*/ 	.word	0x00000000
        /*0834*/ 	.word	0x00000000
        /*0838*/ 	.short	0x010a
        /*083a*/ 	.byte	0xff
	.zero		1


	//   ....[115]....
        /*083c*/ 	.word	0x00009a00
        /*0840*/ 	.word	0x00000000
        /*0844*/ 	.word	0x00000000
        /*0848*/ 	.short	0x010a
        /*084a*/ 	.byte	0xff
	.zero		1


	//   ....[116]....
        /*084c*/ 	.word	0x00009a50
        /*0850*/ 	.word	0x00000002
        /*0854*/ 	.word	0x00000100
        /*0858*/ 	.short	0x010a
        /*085a*/ 	.byte	0xff
	.zero		1


	//   ....[117]....
        /*085c*/ 	.word	0x00009ab0
        /*0860*/ 	.word	0x00000002
        /*0864*/ 	.word	0x000000b0
        /*0868*/ 	.short	0x010a
        /*086a*/ 	.byte	0xff
	.zero		1


	//   ....[118]....
        /*086c*/ 	.word	0x00009b00
        /*0870*/ 	.word	0x00000002
        /*0874*/ 	.word	0x000000a0
        /*0878*/ 	.short	0x010a
        /*087a*/ 	.byte	0xff
	.zero		1


	//   ....[119]....
        /*087c*/ 	.word	0x00009b60
        /*0880*/ 	.word	0x00000000
        /*0884*/ 	.word	0x000000b0
        /*0888*/ 	.short	0x010a
        /*088a*/ 	.byte	0xff
	.zero		1


	//   ....[120]....
        /*088c*/ 	.word	0x00009bb0
        /*0890*/ 	.word	0x00000000
        /*0894*/ 	.word	0x000000a0
        /*0898*/ 	.short	0x010a
        /*089a*/ 	.byte	0xff
	.zero		1


	//   ....[121]....
        /*089c*/ 	.word	0x00009c10
        /*08a0*/ 	.word	0x00000003
        /*08a4*/ 	.word	0x000000e0
        /*08a8*/ 	.short	0x010a
        /*08aa*/ 	.byte	0xff
	.zero		1


	//   ....[122]....
        /*08ac*/ 	.word	0x00009c70
        /*08b0*/ 	.word	0x00000000
        /*08b4*/ 	.word	0x00000000
        /*08b8*/ 	.short	0x010a
        /*08ba*/ 	.byte	0xff
	.zero		1


	//   ....[123]....
        /*08bc*/ 	.word	0x00009cd0
        /*08c0*/ 	.word	0x00000000
        /*08c4*/ 	.word	0x00000000
        /*08c8*/ 	.short	0x010a
        /*08ca*/ 	.byte	0xff
	.zero		1


	//   ....[124]....
        /*08cc*/ 	.word	0x00009d30
        /*08d0*/ 	.word	0x00000000
        /*08d4*/ 	.word	0x00000000
        /*08d8*/ 	.short	0x010a
        /*08da*/ 	.byte	0xff
	.zero		1


	//   ....[125]....
        /*08dc*/ 	.word	0x00009d90
        /*08e0*/ 	.word	0x00000000
        /*08e4*/ 	.word	0x00000000
        /*08e8*/ 	.short	0x010a
        /*08ea*/ 	.byte	0xff
	.zero		1


	//   ....[126]....
        /*08ec*/ 	.word	0x00009df0
        /*08f0*/ 	.word	0x00000000
        /*08f4*/ 	.word	0x00000000
        /*08f8*/ 	.short	0x010a
        /*08fa*/ 	.byte	0xff
	.zero		1


	//   ....[127]....
        /*08fc*/ 	.word	0x00009e40
        /*0900*/ 	.word	0x0000000c
        /*0904*/ 	.word	0x000000a0
        /*0908*/ 	.short	0x010a
        /*090a*/ 	.byte	0xff
	.zero		1


	//   ....[128]....
        /*090c*/ 	.word	0x00009ea0
        /*0910*/ 	.word	0x00000000
        /*0914*/ 	.word	0x00000098
        /*0918*/ 	.short	0x010a
        /*091a*/ 	.byte	0xff
	.zero		1


	//   ....[129]....
        /*091c*/ 	.word	0x00009f00
        /*0920*/ 	.word	0x00000000
        /*0924*/ 	.word	0x00000070
        /*0928*/ 	.short	0x010a
        /*092a*/ 	.byte	0xff
	.zero		1


	//   ....[130]....
        /*092c*/ 	.word	0x00009f60
        /*0930*/ 	.word	0x00000000
        /*0934*/ 	.word	0x00000078
        /*0938*/ 	.short	0x010a
        /*093a*/ 	.byte	0xff
	.zero		1


	//   ....[131]....
        /*093c*/ 	.word	0x00009fc0
        /*0940*/ 	.word	0x00000000
        /*0944*/ 	.word	0x00000080
        /*0948*/ 	.short	0x010a
        /*094a*/ 	.byte	0xff
	.zero		1


	//   ....[132]....
        /*094c*/ 	.word	0x0000a020
        /*0950*/ 	.word	0x00000000
        /*0954*/ 	.word	0x00000088
        /*0958*/ 	.short	0x010a
        /*095a*/ 	.byte	0xff
	.zero		1


	//   ....[133]....
        /*095c*/ 	.word	0x0000a080
        /*0960*/ 	.word	0x00000000
        /*0964*/ 	.word	0x00000070
        /*0968*/ 	.short	0x010a
        /*096a*/ 	.byte	0xff
	.zero		1


	//   ....[134]....
        /*096c*/ 	.word	0x0000a0e0
        /*0970*/ 	.word	0x00000000
        /*0974*/ 	.word	0x00000078
        /*0978*/ 	.short	0x010a
        /*097a*/ 	.byte	0xff
	.zero		1


	//   ....[135]....
        /*097c*/ 	.word	0x0000a140
        /*0980*/ 	.word	0x00000000
        /*0984*/ 	.word	0x00000080
        /*0988*/ 	.short	0x010a
        /*098a*/ 	.byte	0xff
	.zero		1


	//   ....[136]....
        /*098c*/ 	.word	0x0000a190
        /*0990*/ 	.word	0x00000003
        /*0994*/ 	.word	0x000000a0
        /*0998*/ 	.short	0x010a
        /*099a*/ 	.byte	0xff
	.zero		1


	//   ....[137]....
        /*099c*/ 	.word	0x0000a1f0
        /*09a0*/ 	.word	0x00000000
        /*09a4*/ 	.word	0x00000050
        /*09a8*/ 	.short	0x010a
        /*09aa*/ 	.byte	0xff
	.zero		1


	//   ....[138]....
        /*09ac*/ 	.word	0x0000a240
        /*09b0*/ 	.word	0x00000062
        /*09b4*/ 	.word	0x000000c0
        /*09b8*/ 	.short	0x010a
        /*09ba*/ 	.byte	0xff
	.zero		1


	//   ....[139]....
        /*09bc*/ 	.word	0x0000a290
        /*09c0*/ 	.word	0x00000003
        /*09c4*/ 	.word	0x00000050
        /*09c8*/ 	.short	0x010a
        /*09ca*/ 	.byte	0xff
	.zero		1


	//   ....[140]....
        /*09cc*/ 	.word	0x0000a2e0
        /*09d0*/ 	.word	0x0000003f
        /*09d4*/ 	.word	0x00000050
        /*09d8*/ 	.short	0x010a
        /*09da*/ 	.byte	0xff
	.zero		1


	//   ....[141]....
        /*09dc*/ 	.word	0x0000a330
        /*09e0*/ 	.word	0x0000006c
        /*09e4*/ 	.word	0x00000050
        /*09e8*/ 	.short	0x010a
        /*09ea*/ 	.byte	0xff
	.zero		1


	//----- nvinfo : EIATTR_NUM_MBARRIERS
	.align		4
.L_47:
        /*09ec*/ 	.byte	0x03, 0x38
        /*09ee*/ 	.short	0x0024


	//----- nvinfo : EIATTR_EXIT_INSTR_OFFSETS
	.align		4
        /*09f0*/ 	.byte	0x04, 0x1c
        /*09f2*/ 	.short	(.L_49 - .L_48)


	//   ....[0]....
.L_48:
        /*09f4*/ 	.word	0x00002bb0


	//   ....[1]....
        /*09f8*/ 	.word	0x000030c0


	//   ....[2]....
        /*09fc*/ 	.word	0x00003120


	//   ....[3]....
        /*0a00*/ 	.word	0x00003fc0


	//   ....[4]....
        /*0a04*/ 	.word	0x00005140


	//   ....[5]....
        /*0a08*/ 	.word	0x00005180


	//   ....[6]....
        /*0a0c*/ 	.word	0x00009630


	//   ....[7]....
        /*0a10*/ 	.word	0x000096b0


	//   ....[8]....
        /*0a14*/ 	.word	0x000096e0


	//   ....[9]....
        /*0a18*/ 	.word	0x00009760


	//----- nvinfo : EIATTR_MAX_THREADS
	.align		4
.L_49:
        /*0a1c*/ 	.byte	0x04, 0x05
        /*0a1e*/ 	.short	(.L_51 - .L_50)
.L_50:
        /*0a20*/ 	.word	0x00000100
        /*0a24*/ 	.word	0x00000001
        /*0a28*/ 	.word	0x00000001


	//----- nvinfo : EIATTR_CRS_STACK_SIZE
	.align		4
.L_51:
        /*0a2c*/ 	.byte	0x04, 0x1e
        /*0a2e*/ 	.short	(.L_53 - .L_52)
.L_52:
        /*0a30*/ 	.word	0x00000000


	//----- nvinfo : EIATTR_CBANK_PARAM_SIZE
	.align		4
.L_53:
        /*0a34*/ 	.byte	0x03, 0x19
        /*0a36*/ 	.short	0x0800


	//----- nvinfo : EIATTR_PARAM_CBANK
	.align		4
        /*0a38*/ 	.byte	0x04, 0x0a
        /*0a3a*/ 	.short	(.L_55 - .L_54)
	.align		4
.L_54:
        /*0a3c*/ 	.word	index@(.nv.constant0._ZN7cutlass13device_kernelINS_4gemm6kernel13GemmUniversalIN4cute5tupleIJiiiiEEENS1_10collective13CollectiveMmaINS1_35MainloopSm100TmaUmmaWarpSpecializedILi5ELi2ELi4ENS5_IJNS4_1CILi2EEESB_NSA_ILi1EEEEEEEENS5_IJNSA_ILi64EEENSA_ILi256EEENSA_ILi32EEEEEENS_6half_tENS5_IJlSC_lEEESJ_SK_NS4_8TiledMMAINS4_8MMA_AtomIJNS4_20SM100_MMA_F16BF16_SSISJ_SJ_fLi64ELi256ELNS4_4UMMA5MajorE0ELSP_0ELNSO_7ScaleInE0ELSQ_0EEEEEENS4_6LayoutINS5_IJSC_SC_SC_EEENS5_IJNSA_ILi0EEESV_SV_EEEEENS5_IJNS4_10UnderscoreESY_SY_EEEEENS4_23SM90_TMA_LOAD_MULTICASTENS4_14ComposedLayoutINS4_7SwizzleILi2ELi4ELi3EEENS4_18smem_ptr_flag_bitsILi16EEENST_INS5_IJNSA_ILi8EEESH_EEENS5_IJSH_SC_EEEEEEEvNS4_8identityES11_S1B_vS1C_EENS_8epilogue10collective18CollectiveEpilogueINS1E_23Sm100TmaWarpSpecializedILi4ELi2ELi32ELb1ELb0EEEJSI_NS5_IJNST_ISF_SC_EES1J_EEESJ_SK_SJ_SK_NS1E_6fusion15FusionCallbacksIS1I_NS1L_17LinearCombinationISJ_fSJ_fLNS_15FloatRoundStyleE2EEESI_S1K_JEEENS4_5SM1004TMEM4LOAD26SM100_TMEM_LOAD_16dp256b8xENS4_13SM90_TMA_LOADENS12_INS13_ILi3ELi4ELi3EEES16_NST_INS5_IJS17_SF_EEENS5_IJSF_SC_EEEEEEENS4_17SM75_U32x4_LDSM_NENS4_14SM90_TMA_STOREES20_NS4_17SM90_U32x4_STSM_NENS4_39AutoVectorizingCopyWithAssumedAlignmentILi128EEEEEEvvEEEEvNT_6ParamsE)
        /*0a40*/ 	.short	0x0380
        /*0a42*/ 	.short	0x0800


	//----- nvinfo : EIATTR_SW_WAR
	.align		4
.L_55:
        /*0a44*/ 	.byte	0x04, 0x36
        /*0a46*/ 	.short	(.L_57 - .L_56)
.L_56:
        /*0a48*/ 	.word	0x00000008
.L_57:


//--------------------- .nv.callgraph             --------------------------
	.section	.nv.callgraph,"",@"SHT_CUDA_CALLGRAPH"
	.align	4
	.sectionentsize	8
	.align		4
        /*0000*/ 	.word	0x00000000
	.align		4
        /*0004*/ 	.word	0xffffffff
	.align		4
        /*0008*/ 	.word	index@(_ZN7cutlass13device_kernelINS_4gemm6kernel13GemmUniversalIN4cute5tupleIJiiiiEEENS1_10collective13CollectiveMmaINS1_35MainloopSm100TmaUmmaWarpSpecializedILi5ELi2ELi4ENS5_IJNS4_1CILi2EEESB_NSA_ILi1EEEEEEEENS5_IJNSA_ILi64EEENSA_ILi256EEENSA_ILi32EEEEEENS_6half_tENS5_IJlSC_lEEESJ_SK_NS4_8TiledMMAINS4_8MMA_AtomIJNS4_20SM100_MMA_F16BF16_SSISJ_SJ_fLi64ELi256ELNS4_4UMMA5MajorE0ELSP_0ELNSO_7ScaleInE0ELSQ_0EEEEEENS4_6LayoutINS5_IJSC_SC_SC_EEENS5_IJNSA_ILi0EEESV_SV_EEEEENS5_IJNS4_10UnderscoreESY_SY_EEEEENS4_23SM90_TMA_LOAD_MULTICASTENS4_14ComposedLayoutINS4_7SwizzleILi2ELi4ELi3EEENS4_18smem_ptr_flag_bitsILi16EEENST_INS5_IJNSA_ILi8EEESH_EEENS5_IJSH_SC_EEEEEEEvNS4_8identityES11_S1B_vS1C_EENS_8epilogue10collective18CollectiveEpilogueINS1E_23Sm100TmaWarpSpecializedILi4ELi2ELi32ELb1ELb0EEEJSI_NS5_IJNST_ISF_SC_EES1J_EEESJ_SK_SJ_SK_NS1E_6fusion15FusionCallbacksIS1I_NS1L_17LinearCombinationISJ_fSJ_fLNS_15FloatRoundStyleE2EEESI_S1K_JEEENS4_5SM1004TMEM4LOAD26SM100_TMEM_LOAD_16dp256b8xENS4_13SM90_TMA_LOADENS12_INS13_ILi3ELi4ELi3EEES16_NST_INS5_IJS17_SF_EEENS5_IJSF_SC_EEEEEEENS4_17SM75_U32x4_LDSM_NENS4_14SM90_TMA_STOREES20_NS4_17SM90_U32x4_STSM_NENS4_39AutoVectorizingCopyWithAssumedAlignmentILi128EEEEEEvvEEEEvNT_6ParamsE)
	.align		4
        /*000c*/ 	.word	index@(__assertfail)
	.align		4
        /*0010*/ 	.word	0x00000000
	.align		4
        /*0014*/ 	.word	0xfffffffe
	.align		4
        /*0018*/ 	.word	0x00000000
	.align		4
        /*001c*/ 	.word	0xfffffffd
	.align		4
        /*0020*/ 	.word	0x00000000
	.align		4
        /*0024*/ 	.word	0xfffffffc


//--------------------- .nv.constant4             --------------------------
	.section	.nv.constant4,"a",@progbits
	.align	8
	.align		8
.nv.constant4:
        /*0000*/ 	.dword	__assertfail
	.align		8
        /*0008*/ 	.dword	__unnamed_1
	.align		8
        /*0010*/ 	.dword	__unnamed_2
	.align		8
        /*0018*/ 	.dword	_ZN39_INTERNAL_26b89033_4_k_cu_d4dee775_78644cuda3std3__45__cpo5beginE
	.align		8
        /*0020*/ 	.dword	_ZN39_INTERNAL_26b89033_4_k_cu_d4dee775_78644cuda3std3__45__cpo3endE
	.align		8
        /*0028*/ 	.dword	_ZN39_INTERNAL_26b89033_4_k_cu_d4dee775_78644cuda3std3__45__cpo6cbeginE
	.align		8
        /*0030*/ 	.dword	_ZN39_INTERNAL_26b89033_4_k_cu_d4dee775_78644cuda3std3__45__cpo4cendE
	.align		8
        /*0038*/ 	.dword	_ZN39_INTERNAL_26b89033_4_k_cu_d4dee775_78644cuda3std3__441_GLOBAL__N__26b89033_4_k_cu_d4dee775_78646ignoreE
	.align		8
        /*0040*/ 	.dword	_ZN39_INTERNAL_26b89033_4_k_cu_d4dee775_78644cuda3std3__419piecewise_constructE
	.align		8
        /*0048*/ 	.dword	_ZN39_INTERNAL_26b89033_4_k_cu_d4dee775_78644cuda3std3__48in_placeE
	.align		8
        /*0050*/ 	.dword	_ZN39_INTERNAL_26b89033_4_k_cu_d4dee775_78644cuda3std6ranges3__45__cpo4swapE
	.align		8
        /*0058*/ 	.dword	_ZN39_INTERNAL_26b89033_4_k_cu_d4dee775_78644cuda3std6ranges3__45__cpo9iter_moveE
	.align		8
        /*0060*/ 	.dword	_ZN39_INTERNAL_26b89033_4_k_cu_d4dee775_78644cute7productE
	.align		8
        /*0068*/ 	.dword	_ZN39_INTERNAL_26b89033_4_k_cu_d4dee775_78644cute1_E
	.align		8
        /*0070*/ 	.dword	$str$25
	.align		8
        /*0078*/ 	.dword	$str$26
	.align		8
        /*0080*/ 	.dword	$str$27
	.align		8
        /*0088*/ 	.dword	$str$28


//--------------------- .text._ZN7cutlass13device_kernelINS_4gemm6kernel13GemmUniversalIN4cute5tupleIJiiiiEEENS1_10collective13CollectiveMmaINS1_35MainloopSm100TmaUmmaWarpSpecializedILi5ELi2ELi4ENS5_IJNS4_1CILi2EEESB_NSA_ILi1EEEEEEEENS5_IJNSA_ILi64EEENSA_ILi256EEENSA_ILi32EEEEEENS_6half_tENS5_IJlSC_lEEESJ_SK_NS4_8TiledMMAINS4_8MMA_AtomIJNS4_20SM100_MMA_F16BF16_SSISJ_SJ_fLi64ELi256ELNS4_4UMMA5MajorE0ELSP_0ELNSO_7ScaleInE0ELSQ_0EEEEEENS4_6LayoutINS5_IJSC_SC_SC_EEENS5_IJNSA_ILi0EEESV_SV_EEEEENS5_IJNS4_10UnderscoreESY_SY_EEEEENS4_23SM90_TMA_LOAD_MULTICASTENS4_14ComposedLayoutINS4_7SwizzleILi2ELi4ELi3EEENS4_18smem_ptr_flag_bitsILi16EEENST_INS5_IJNSA_ILi8EEESH_EEENS5_IJSH_SC_EEEEEEEvNS4_8identityES11_S1B_vS1C_EENS_8epilogue10collective18CollectiveEpilogueINS1E_23Sm100TmaWarpSpecializedILi4ELi2ELi32ELb1ELb0EEEJSI_NS5_IJNST_ISF_SC_EES1J_EEESJ_SK_SJ_SK_NS1E_6fusion15FusionCallbacksIS1I_NS1L_17LinearCombinationISJ_fSJ_fLNS_15FloatRoundStyleE2EEESI_S1K_JEEENS4_5SM1004TMEM4LOAD26SM100_TMEM_LOAD_16dp256b8xENS4_13SM90_TMA_LOADENS12_INS13_ILi3ELi4ELi3EEES16_NST_INS5_IJS17_SF_EEENS5_IJSF_SC_EEEEEEENS4_17SM75_U32x4_LDSM_NENS4_14SM90_TMA_STOREES20_NS4_17SM90_U32x4_STSM_NENS4_39AutoVectorizingCopyWithAssumedAlignmentILi128EEEEEEvvEEEEvNT_6ParamsE --------------------------
	.section	.text._ZN7cutlass13device_kernelINS_4gemm6kernel13GemmUniversalIN4cute5tupleIJiiiiEEENS1_10collective13CollectiveMmaINS1_35MainloopSm100TmaUmmaWarpSpecializedILi5ELi2ELi4ENS5_IJNS4_1CILi2EEESB_NSA_ILi1EEEEEEEENS5_IJNSA_ILi64EEENSA_ILi256EEENSA_ILi32EEEEEENS_6half_tENS5_IJlSC_lEEESJ_SK_NS4_8TiledMMAINS4_8MMA_AtomIJNS4_20SM100_MMA_F16BF16_SSISJ_SJ_fLi64ELi256ELNS4_4UMMA5MajorE0ELSP_0ELNSO_7ScaleInE0ELSQ_0EEEEEENS4_6LayoutINS5_IJSC_SC_SC_EEENS5_IJNSA_ILi0EEESV_SV_EEEEENS5_IJNS4_10UnderscoreESY_SY_EEEEENS4_23SM90_TMA_LOAD_MULTICASTENS4_14ComposedLayoutINS4_7SwizzleILi2ELi4ELi3EEENS4_18smem_ptr_flag_bitsILi16EEENST_INS5_IJNSA_ILi8EEESH_EEENS5_IJSH_SC_EEEEEEEvNS4_8identityES11_S1B_vS1C_EENS_8epilogue10collective18CollectiveEpilogueINS1E_23Sm100TmaWarpSpecializedILi4ELi2ELi32ELb1ELb0EEEJSI_NS5_IJNST_ISF_SC_EES1J_EEESJ_SK_SJ_SK_NS1E_6fusion15FusionCallbacksIS1I_NS1L_17LinearCombinationISJ_fSJ_fLNS_15FloatRoundStyleE2EEESI_S1K_JEEENS4_5SM1004TMEM4LOAD26SM100_TMEM_LOAD_16dp256b8xENS4_13SM90_TMA_LOADENS12_INS13_ILi3ELi4ELi3EEES16_NST_INS5_IJS17_SF_EEENS5_IJSF_SC_EEEEEEENS4_17SM75_U32x4_LDSM_NENS4_14SM90_TMA_STOREES20_NS4_17SM90_U32x4_STSM_NENS4_39AutoVectorizingCopyWithAssumedAlignmentILi128EEEEEEvvEEEEvNT_6ParamsE,"ax",@progbits
	.align	128
.text._ZN7cutlass13device_kernelINS_4gemm6kernel13GemmUniversalIN4cute5tupleIJiiiiEEENS1_10collective13CollectiveMmaINS1_35MainloopSm100TmaUmmaWarpSpecializedILi5ELi2ELi4ENS5_IJNS4_1CILi2EEESB_NSA_ILi1EEEEEEEENS5_IJNSA_ILi64EEENSA_ILi256EEENSA_ILi32EEEEEENS_6half_tENS5_IJlSC_lEEESJ_SK_NS4_8TiledMMAINS4_8MMA_AtomIJNS4_20SM100_MMA_F16BF16_SSISJ_SJ_fLi64ELi256ELNS4_4UMMA5MajorE0ELSP_0ELNSO_7ScaleInE0ELSQ_0EEEEEENS4_6LayoutINS5_IJSC_SC_SC_EEENS5_IJNSA_ILi0EEESV_SV_EEEEENS5_IJNS4_10UnderscoreESY_SY_EEEEENS4_23SM90_TMA_LOAD_MULTICASTENS4_14ComposedLayoutINS4_7SwizzleILi2ELi4ELi3EEENS4_18smem_ptr_flag_bitsILi16EEENST_INS5_IJNSA_ILi8EEESH_EEENS5_IJSH_SC_EEEEEEEvNS4_8identityES11_S1B_vS1C_EENS_8epilogue10collective18CollectiveEpilogueINS1E_23Sm100TmaWarpSpecializedILi4ELi2ELi32ELb1ELb0EEEJSI_NS5_IJNST_ISF_SC_EES1J_EEESJ_SK_SJ_SK_NS1E_6fusion15FusionCallbacksIS1I_NS1L_17LinearCombinationISJ_fSJ_fLNS_15FloatRoundStyleE2EEESI_S1K_JEEENS4_5SM1004TMEM4LOAD26SM100_TMEM_LOAD_16dp256b8xENS4_13SM90_TMA_LOADENS12_INS13_ILi3ELi4ELi3EEES16_NST_INS5_IJS17_SF_EEENS5_IJSF_SC_EEEEEEENS4_17SM75_U32x4_LDSM_NENS4_14SM90_TMA_STOREES20_NS4_17SM90_U32x4_STSM_NENS4_39AutoVectorizingCopyWithAssumedAlignmentILi128EEEEEEvvEEEEvNT_6ParamsE:
        .type           _ZN7cutlass13device_kernelINS_4gemm6kernel13GemmUniversalIN4cute5tupleIJiiiiEEENS1_10collective13CollectiveMmaINS1_35MainloopSm100TmaUmmaWarpSpecializedILi5ELi2ELi4ENS5_IJNS4_1CILi2EEESB_NSA_ILi1EEEEEEEENS5_IJNSA_ILi64EEENSA_ILi256EEENSA_ILi32EEEEEENS_6half_tENS5_IJlSC_lEEESJ_SK_NS4_8TiledMMAINS4_8MMA_AtomIJNS4_20SM100_MMA_F16BF16_SSISJ_SJ_fLi64ELi256ELNS4_4UMMA5MajorE0ELSP_0ELNSO_7ScaleInE0ELSQ_0EEEEEENS4_6LayoutINS5_IJSC_SC_SC_EEENS5_IJNSA_ILi0EEESV_SV_EEEEENS5_IJNS4_10UnderscoreESY_SY_EEEEENS4_23SM90_TMA_LOAD_MULTICASTENS4_14ComposedLayoutINS4_7SwizzleILi2ELi4ELi3EEENS4_18smem_ptr_flag_bitsILi16EEENST_INS5_IJNSA_ILi8EEESH_EEENS5_IJSH_SC_EEEEEEEvNS4_8identityES11_S1B_vS1C_EENS_8epilogue10collective18CollectiveEpilogueINS1E_23Sm100TmaWarpSpecializedILi4ELi2ELi32ELb1ELb0EEEJSI_NS5_IJNST_ISF_SC_EES1J_EEESJ_SK_SJ_SK_NS1E_6fusion15FusionCallbacksIS1I_NS1L_17LinearCombinationISJ_fSJ_fLNS_15FloatRoundStyleE2EEESI_S1K_JEEENS4_5SM1004TMEM4LOAD26SM100_TMEM_LOAD_16dp256b8xENS4_13SM90_TMA_LOADENS12_INS13_ILi3ELi4ELi3EEES16_NST_INS5_IJS17_SF_EEENS5_IJSF_SC_EEEEEEENS4_17SM75_U32x4_LDSM_NENS4_14SM90_TMA_STOREES20_NS4_17SM90_U32x4_STSM_NENS4_39AutoVectorizingCopyWithAssumedAlignmentILi128EEEEEEvvEEEEvNT_6ParamsE,@function
        .size           _ZN7cutlass13device_kernelINS_4gemm6kernel13GemmUniversalIN4cute5tupleIJiiiiEEENS1_10collective13CollectiveMmaINS1_35MainloopSm100TmaUmmaWarpSpecializedILi5ELi2ELi4ENS5_IJNS4_1CILi2EEESB_NSA_ILi1EEEEEEEENS5_IJNSA_ILi64EEENSA_ILi256EEENSA_ILi32EEEEEENS_6half_tENS5_IJlSC_lEEESJ_SK_NS4_8TiledMMAINS4_8MMA_AtomIJNS4_20SM100_MMA_F16BF16_SSISJ_SJ_fLi64ELi256ELNS4_4UMMA5MajorE0ELSP_0ELNSO_7ScaleInE0ELSQ_0EEEEEENS4_6LayoutINS5_IJSC_SC_SC_EEENS5_IJNSA_ILi0EEESV_SV_EEEEENS5_IJNS4_10UnderscoreESY_SY_EEEEENS4_23SM90_TMA_LOAD_MULTICASTENS4_14ComposedLayoutINS4_7SwizzleILi2ELi4ELi3EEENS4_18smem_ptr_flag_bitsILi16EEENST_INS5_IJNSA_ILi8EEESH_EEENS5_IJSH_SC_EEEEEEEvNS4_8identityES11_S1B_vS1C_EENS_8epilogue10collective18CollectiveEpilogueINS1E_23Sm100TmaWarpSpecializedILi4ELi2ELi32ELb1ELb0EEEJSI_NS5_IJNST_ISF_SC_EES1J_EEESJ_SK_SJ_SK_NS1E_6fusion15FusionCallbacksIS1I_NS1L_17LinearCombinationISJ_fSJ_fLNS_15FloatRoundStyleE2EEESI_S1K_JEEENS4_5SM1004TMEM4LOAD26SM100_TMEM_LOAD_16dp256b8xENS4_13SM90_TMA_LOADENS12_INS13_ILi3ELi4ELi3EEES16_NST_INS5_IJS17_SF_EEENS5_IJSF_SC_EEEEEEENS4_17SM75_U32x4_LDSM_NENS4_14SM90_TMA_STOREES20_NS4_17SM90_U32x4_STSM_NENS4_39AutoVectorizingCopyWithAssumedAlignmentILi128EEEEEEvvEEEEvNT_6ParamsE,(.L_x_186 - _ZN7cutlass13device_kernelINS_4gemm6kernel13GemmUniversalIN4cute5tupleIJiiiiEEENS1_10collective13CollectiveMmaINS1_35MainloopSm100TmaUmmaWarpSpecializedILi5ELi2ELi4ENS5_IJNS4_1CILi2EEESB_NSA_ILi1EEEEEEEENS5_IJNSA_ILi64EEENSA_ILi256EEENSA_ILi32EEEEEENS_6half_tENS5_IJlSC_lEEESJ_SK_NS4_8TiledMMAINS4_8MMA_AtomIJNS4_20SM100_MMA_F16BF16_SSISJ_SJ_fLi64ELi256ELNS4_4UMMA5MajorE0ELSP_0ELNSO_7ScaleInE0ELSQ_0EEEEEENS4_6LayoutINS5_IJSC_SC_SC_EEENS5_IJNSA_ILi0EEESV_SV_EEEEENS5_IJNS4_10UnderscoreESY_SY_EEEEENS4_23SM90_TMA_LOAD_MULTICASTENS4_14ComposedLayoutINS4_7SwizzleILi2ELi4ELi3EEENS4_18smem_ptr_flag_bitsILi16EEENST_INS5_IJNSA_ILi8EEESH_EEENS5_IJSH_SC_EEEEEEEvNS4_8identityES11_S1B_vS1C_EENS_8epilogue10collective18CollectiveEpilogueINS1E_23Sm100TmaWarpSpecializedILi4ELi2ELi32ELb1ELb0EEEJSI_NS5_IJNST_ISF_SC_EES1J_EEESJ_SK_SJ_SK_NS1E_6fusion15FusionCallbacksIS1I_NS1L_17LinearCombinationISJ_fSJ_fLNS_15FloatRoundStyleE2EEESI_S1K_JEEENS4_5SM1004TMEM4LOAD26SM100_TMEM_LOAD_16dp256b8xENS4_13SM90_TMA_LOADENS12_INS13_ILi3ELi4ELi3EEES16_NST_INS5_IJS17_SF_EEENS5_IJSF_SC_EEEEEEENS4_17SM75_U32x4_LDSM_NENS4_14SM90_TMA_STOREES20_NS4_17SM90_U32x4_STSM_NENS4_39AutoVectorizingCopyWithAssumedAlignmentILi128EEEEEEvvEEEEvNT_6ParamsE)
        .other          _ZN7cutlass13device_kernelINS_4gemm6kernel13GemmUniversalIN4cute5tupleIJiiiiEEENS1_10collective13CollectiveMmaINS1_35MainloopSm100TmaUmmaWarpSpecializedILi5ELi2ELi4ENS5_IJNS4_1CILi2EEESB_NSA_ILi1EEEEEEEENS5_IJNSA_ILi64EEENSA_ILi256EEENSA_ILi32EEEEEENS_6half_tENS5_IJlSC_lEEESJ_SK_NS4_8TiledMMAINS4_8MMA_AtomIJNS4_20SM100_MMA_F16BF16_SSISJ_SJ_fLi64ELi256ELNS4_4UMMA5MajorE0ELSP_0ELNSO_7ScaleInE0ELSQ_0EEEEEENS4_6LayoutINS5_IJSC_SC_SC_EEENS5_IJNSA_ILi0EEESV_SV_EEEEENS5_IJNS4_10UnderscoreESY_SY_EEEEENS4_23SM90_TMA_LOAD_MULTICASTENS4_14ComposedLayoutINS4_7SwizzleILi2ELi4ELi3EEENS4_18smem_ptr_flag_bitsILi16EEENST_INS5_IJNSA_ILi8EEESH_EEENS5_IJSH_SC_EEEEEEEvNS4_8identityES11_S1B_vS1C_EENS_8epilogue10collective18CollectiveEpilogueINS1E_23Sm100TmaWarpSpecializedILi4ELi2ELi32ELb1ELb0EEEJSI_NS5_IJNST_ISF_SC_EES1J_EEESJ_SK_SJ_SK_NS1E_6fusion15FusionCallbacksIS1I_NS1L_17LinearCombinationISJ_fSJ_fLNS_15FloatRoundStyleE2EEESI_S1K_JEEENS4_5SM1004TMEM4LOAD26SM100_TMEM_LOAD_16dp256b8xENS4_13SM90_TMA_LOADENS12_INS13_ILi3ELi4ELi3EEES16_NST_INS5_IJS17_SF_EEENS5_IJSF_SC_EEEEEEENS4_17SM75_U32x4_LDSM_NENS4_14SM90_TMA_STOREES20_NS4_17SM90_U32x4_STSM_NENS4_39AutoVectorizingCopyWithAssumedAlignmentILi128EEEEEEvvEEEEvNT_6ParamsE,@"STO_CUDA_ENTRY STV_DEFAULT"
_ZN7cutlass13device_kernelINS_4gemm6kernel13GemmUniversalIN4cute5tupleIJiiiiEEENS1_10collective13CollectiveMmaINS1_35MainloopSm100TmaUmmaWarpSpecializedILi5ELi2ELi4ENS5_IJNS4_1CILi2EEESB_NSA_ILi1EEEEEEEENS5_IJNSA_ILi64EEENSA_ILi256EEENSA_ILi32EEEEEENS_6half_tENS5_IJlSC_lEEESJ_SK_NS4_8TiledMMAINS4_8MMA_AtomIJNS4_20SM100_MMA_F16BF16_SSISJ_SJ_fLi64ELi256ELNS4_4UMMA5MajorE0ELSP_0ELNSO_7ScaleInE0ELSQ_0EEEEEENS4_6LayoutINS5_IJSC_SC_SC_EEENS5_IJNSA_ILi0EEESV_SV_EEEEENS5_IJNS4_10UnderscoreESY_SY_EEEEENS4_23SM90_TMA_LOAD_MULTICASTENS4_14ComposedLayoutINS4_7SwizzleILi2ELi4ELi3EEENS4_18smem_ptr_flag_bitsILi16EEENST_INS5_IJNSA_ILi8EEESH_EEENS5_IJSH_SC_EEEEEEEvNS4_8identityES11_S1B_vS1C_EENS_8epilogue10collective18CollectiveEpilogueINS1E_23Sm100TmaWarpSpecializedILi4ELi2ELi32ELb1ELb0EEEJSI_NS5_IJNST_ISF_SC_EES1J_EEESJ_SK_SJ_SK_NS1E_6fusion15FusionCallbacksIS1I_NS1L_17LinearCombinationISJ_fSJ_fLNS_15FloatRoundStyleE2EEESI_S1K_JEEENS4_5SM1004TMEM4LOAD26SM100_TMEM_LOAD_16dp256b8xENS4_13SM90_TMA_LOADENS12_INS13_ILi3ELi4ELi3EEES16_NST_INS5_IJS17_SF_EEENS5_IJSF_SC_EEEEEEENS4_17SM75_U32x4_LDSM_NENS4_14SM90_TMA_STOREES20_NS4_17SM90_U32x4_STSM_NENS4_39AutoVectorizingCopyWithAssumedAlignmentILi128EEEEEEvvEEEEvNT_6ParamsE:
[----:B------:R-:W1:Y:S01]  /*0000*/  LDC R1, c[0x0][0x37c] ;  /* 0x0000df00ff017b82 */ /* 0x000e620000000800 */
[----:B------:R-:W2:Y:S01]  /*0010*/  S2R R94, SR_TID.X ;  /* 0x00000000005e7919 */ /* 0x000ea20000002100 */
[----:B------:R-:W3:Y:S01]  /*0020*/  LDCU.64 UR8, c[0x0][0x890] ;  /* 0x00011200ff0877ac */ /* 0x000ee20008000a00 */
[----:B------:R-:W-:Y:S02]  /*0030*/  PRMT R81, RZ, 0x7610, R81 ;  /* 0x00007610ff517816 */ /* 0x000fe40000000051 */
[----:B------:R-:W-:Y:S01]  /*0040*/  ELECT P3, URZ, PT ;  /* 0x0000000000ff782f */ /* 0x000fe20003860000 */
[----:B---3--:R-:W-:-:S04]  /*0050*/  UISETP.NE.U32.AND UP0, UPT, UR8, URZ, UPT ;  /* 0x000000ff0800728c */ /* 0x008fc8000bf05070 */
[----:B------:R-:W-:Y:S01]  /*0060*/  UISETP.NE.AND.EX UP0, UPT, UR9, URZ, UPT, UP0 ;  /* 0x000000ff0900728c */ /* 0x000fe2000bf05300 */
[----:B--2---:R-:W-:-:S05]  /*0070*/  SHF.R.U32.HI R82, RZ, 0x5, R94 ;  /* 0x00000005ff527819 */ /* 0x004fca000001165e */
[----:B------:R-:W2:Y:S02]  /*0080*/  SHFL.IDX PT, R0, R82, RZ, 0x1f ;  /* 0x00001fff52007589 */ /* 0x000ea400000e0000 */
[----:B--2---:R-:W-:Y:S01]  /*0090*/  R2UR UR17, R0 ;  /* 0x00000000001172ca */ /* 0x004fe200000e0000 */
[----:B-1----:R-:W-:-:S14]  /*00a0*/  BRA.U UP0, `(.L_x_0) ;  /* 0x0000000100307547 */ /* 0x002fdc000b800000 */
[----:B------:R-:W1:Y:S02]  /*00b0*/  LDCU.64 UR4, c[0x0][0x888] ;  /* 0x00011100ff0477ac */ /* 0x000e640008000a00 */
[----:B-1----:R-:W-:-:S04]  /*00c0*/  UISETP.NE.U32.AND UP0, UPT, UR4, URZ, UPT ;  /* 0x000000ff0400728c */ /* 0x002fc8000bf05070 */
[----:B------:R-:W-:-:S09]  /*00d0*/  UISETP.NE.AND.EX UP0, UPT, UR5, URZ, UPT, UP0 ;  /* 0x000000ff0500728c */ /* 0x000fd2000bf05300 */
[----:B------:R-:W-:Y:S05]  /*00e0*/  BRA.U !UP0, `(.L_x_1) ;  /* 0x0000000108147547 */ /* 0x000fea000b800000 */
[----:B------:R-:W1:Y:S01]  /*00f0*/  LDC.64 R2, c[0x0][0x888] ;  /* 0x00022200ff027b82 */ /* 0x000e620000000a00 */
[----:B------:R-:W1:Y:S02]  /*0100*/  LDCU.64 UR4, c[0x0][0x358] ;  /* 0x00006b00ff0477ac */ /* 0x000e640008000a00 */
[----:B-1----:R1:W5:Y:S01]  /*0110*/  LDG.E R41, desc[UR4][R2.64] ;  /* 0x0000000402297981 */ /* 0x002362000c1e1900 */
[----:B------:R-:W-:Y:S01]  /*0120*/  HFMA2 R81, -RZ, RZ, 0, 5.9604644775390625e-08 ;  /* 0x00000001ff517431 */ /* 0x000fe200000001ff */
[----:B------:R-:W-:Y:S05]  /*0130*/  BRA `(.L_x_0) ;  /* 0x00000000000c7947 */ /* 0x000fea0003800000 */
.L_x_1:
[----:B------:R-:W1:Y:S01]  /*0140*/  LDCU UR4, c[0x0][0x880] ;  /* 0x00011000ff0477ac */ /* 0x000e620008000800 */
[----:B------:R-:W-:Y:S01]  /*0150*/  HFMA2 R81, -RZ, RZ, 0, 5.9604644775390625e-08 ;  /* 0x00000001ff517431 */ /* 0x000fe200000001ff */
[----:B-1----:R-:W-:-:S07]  /*0160*/  MOV R41, UR4 ;  /* 0x0000000400297c02 */ /* 0x002fce0008000f00 */
.L_x_0:
[----:B------:R-:W2:Y:S02]  /*0170*/  LDCU.64 UR4, c[0x0][0x8b0] ;  /* 0x00011600ff0477ac */ /* 0x000ea40008000a00 */
[----:B--2---:R-:W-:-:S04]  /*0180*/  UISETP.NE.U32.AND UP0, UPT, UR4, URZ, UPT ;  /* 0x000000ff0400728c */ /* 0x004fc8000bf05070 */
[----:B------:R-:W-:-:S09]  /*0190*/  UISETP.NE.AND.EX UP0, UPT, UR5, URZ, UPT, UP0 ;  /* 0x000000ff0500728c */ /* 0x000fd2000bf05300 */
[----:B------:R-:W-:Y:S05]  /*01a0*/  BRA.U UP0, `(.L_x_2) ;  /* 0x0000000100287547 */ /* 0x000fea000b800000 */
[----:B------:R-:W2:Y:S02]  /*01b0*/  LDCU.64 UR4, c[0x0][0x8a8] ;  /* 0x00011500ff0477ac */ /* 0x000ea40008000a00 */
[----:B--2---:R-:W-:-:S04]  /*01c0*/  UISETP.NE.U32.AND UP0, UPT, UR4, URZ, UPT ;  /* 0x000000ff0400728c */ /* 0x004fc8000bf05070 */
[----:B------:R-:W-:-:S09]  /*01d0*/  UISETP.NE.AND.EX UP0, UPT, UR5, URZ, UPT, UP0 ;  /* 0x000000ff0500728c */ /* 0x000fd2000bf05300 */
[----:B------:R-:W-:Y:S05]  /*01e0*/  BRA.U !UP0, `(.L_x_3) ;  /* 0x0000000108107547 */ /* 0x000fea000b800000 */
[----:B------:R-:W2:Y:S01]  /*01f0*/  LDC.64 R38, c[0x0][0x8a8] ;  /* 0x00022a00ff267b82 */ /* 0x000ea20000000a00 */
[----:B------:R-:W2:Y:S02]  /*0200*/  LDCU.64 UR4, c[0x0][0x358] ;  /* 0x00006b00ff0477ac */ /* 0x000ea40008000a00 */
[----:B--2---:R2:W5:Y:S01]  /*0210*/  LDG.E R38, desc[UR4][R38.64] ;  /* 0x0000000426267981 */ /* 0x004562000c1e1900 */
[----:B------:R-:W-:Y:S05]  /*0220*/  BRA `(.L_x_2) ;  /* 0x0000000000087947 */ /* 0x000fea0003800000 */
.L_x_3:
[----:B------:R-:W2:Y:S02]  /*0230*/  LDCU UR4, c[0x0][0x8a0] ;  /* 0x00011400ff0477ac */ /* 0x000ea40008000800 */
[----:B--2---:R-:W-:Y:S02]  /*0240*/  MOV R38, UR4 ;  /* 0x0000000400267c02 */ /* 0x004fe40008000f00 */
.L_x_2:
[----:B------:R-:W-:Y:S01]  /*0250*/  IMAD.U32 R0, RZ, RZ, UR17 ;  /* 0x00000011ff007e24 */ /* 0x000fe2000f8e00ff */
[----:B------:R-:W-:Y:S04]  /*0260*/  BSSY.RECONVERGENT B0, `(.L_x_4) ;  /* 0x000000c000007945 */ /* 0x000fe80003800200 */
[C---:B------:R-:W-:Y:S02]  /*0270*/  ISETP.NE.OR P1, PT, R0.reuse, 0x1, !P3 ;  /* 0x000000010000780c */ /* 0x040fe40005f25670 */
[----:B------:R-:W-:-:S11]  /*0280*/  ISETP.NE.OR P0, PT, R0, 0x3, !P3 ;  /* 0x000000030000780c */ /* 0x000fd60005f05670 */
[----:B------:R-:W-:Y:S05]  /*0290*/  @P1 BRA `(.L_x_5) ;  /* 0x0000000000201947 */ /* 0x000fea0003800000 */
[----:B------:R-:W3:Y:S02]  /*02a0*/  LDCU.64 UR4, c[0x0][0x348] ;  /* 0x00006900ff0477ac */ /* 0x000ee40008000a00 */
[----:B---3--:R-:W-:Y:S02]  /*02b0*/  UIADD3 UR6, UP1, UPT, UR4, 0x80, URZ ;  /* 0x0000008004067890 */ /* 0x008fe4000ff3e0ff */
[----:B------:R-:W-:Y:S02]  /*02c0*/  UIADD3 UR4, UP0, UPT, UR4, 0x180, URZ ;  /* 0x0000018004047890 */ /* 0x000fe4000ff1e0ff */
[----:B------:R-:W-:Y:S02]  /*02d0*/  UIADD3.X UR7, UPT, UPT, URZ, UR5, URZ, UP1, !UPT ;  /* 0x00000005ff077290 */ /* 0x000fe40008ffe4ff */
[----:B------:R-:W-:-:S07]  /*02e0*/  UIADD3.X UR5, UPT, UPT, URZ, UR5, URZ, UP0, !UPT ;  /* 0x00000005ff057290 */ /* 0x000fce00087fe4ff */
[----:B------:R3:W-:Y:S02]  /*02f0*/  UTMACCTL.PF [UR6] ;  /* 0x00000000060079b9 */ /* 0x0007e40008040000 */
[----:B------:R3:W-:Y:S02]  /*0300*/  UTMACCTL.PF [UR4] ;  /* 0x00000000040079b9 */ /* 0x0007e40008040000 */
[----:B---3--:R-:W-:Y:S01]  /*0310*/  NOP ;  /* 0x0000000000007918 */ /* 0x008fe20000000000 */
.L_x_5:
[----:B------:R-:W-:Y:S05]  /*0320*/  BSYNC.RECONVERGENT B0 ;  /* 0x0000000000007941 */ /* 0x000fea0003800200 */
.L_x_4:
[----:B------:R-:W-:Y:S04]  /*0330*/  BSSY.RECONVERGENT B0, `(.L_x_6) ;  /* 0x000000a000007945 */ /* 0x000fe80003800200 */
        /* <DEDUP_REMOVED lines=9> */
.L_x_7:
[----:B------:R-:W-:Y:S05]  /*03d0*/  BSYNC.RECONVERGENT B0 ;  /* 0x0000000000007941 */ /* 0x000fea0003800200 */
.L_x_6:
[----:B------:R-:W3:Y:S01]  /*03e0*/  LDCU.64 UR4, c[0x0][0x888] ;  /* 0x00011100ff0477ac */ /* 0x000ee20008000a00 */
[----:B------:R-:W-:Y:S02]  /*03f0*/  UISETP.EQ.U32.AND UP1, UPT, UR8, URZ, UPT ;  /* 0x000000ff0800728c */ /* 0x000fe4000bf22070 */
[----:B------:R-:W-:Y:S02]  /*0400*/  UPLOP3.LUT UP3, UPT, UPT, UPT, UPT, 0x80, 0x8 ;  /* 0x000000000008789c */ /* 0x000fe40003f6f070 */
[----:B---3--:R-:W-:-:S04]  /*0410*/  UISETP.NE.U32.AND UP0, UPT, UR4, URZ, UPT ;  /* 0x000000ff0400728c */ /* 0x008fc8000bf05070 */
[----:B------:R-:W-:-:S04]  /*0420*/  UISETP.NE.AND.EX UP0, UPT, UR5, URZ, UPT, UP0 ;  /* 0x000000ff0500728c */ /* 0x000fc8000bf05300 */
[----:B------:R-:W-:-:S04]  /*0430*/  UISETP.EQ.OR.EX UP2, UPT, UR9, URZ, !UP0, UP1 ;  /* 0x000000ff0900728c */ /* 0x000fc8000c742710 */
[----:B------:R-:W-:-:S06]  /*0440*/  UP2UR UR4, UPR, URZ, 0x4 ;  /* 0x00000004ff047883 */ /* 0x000fcc0008000000 */
[----:B------:R-:W-:Y:S01]  /*0450*/  MOV R85, UR4 ;  /* 0x0000000400557c02 */ /* 0x000fe20008000f00 */
[----:B------:R-:W-:Y:S06]  /*0460*/  BRA.U !UP2, `(.L_x_8) ;  /* 0x000000010a207547 */ /* 0x000fec000b800000 */
[----:B------:R-:W-:Y:S01]  /*0470*/  UISETP.NE.U32.AND UP1, UPT, UR8, URZ, UPT ;  /* 0x000000ff0800728c */ /* 0x000fe2000bf25070 */
[----:B-----5:R-:W-:Y:S01]  /*0480*/  FSETP.NEU.AND P0, PT, R41, RZ, PT ;  /* 0x000000ff2900720b */ /* 0x020fe20003f0d000 */
[----:B------:R-:W-:Y:S02]  /*0490*/  USEL UR4, URZ, 0xffffffff, UP0 ;  /* 0xffffffffff047887 */ /* 0x000fe40008000000 */
[----:B------:R-:W-:-:S10]  /*04a0*/  UISETP.NE.AND.EX UP1, UPT, UR9, URZ, UPT, UP1 ;  /* 0x000000ff0900728c */ /* 0x000fd4000bf25310 */
[----:B------:R-:W-:Y:S01]  /*04b0*/  VOTEU.ANY UP0, P0 ;  /* 0x0000000000ff7886 */ /* 0x000fe20000000100 */
[----:B------:R-:W-:-:S04]  /*04c0*/  @!UP1 USEL UR4, URZ, 0xffffffff, UP0 ;  /* 0xffffffffff049887 */ /* 0x000fc80008000000 */
[----:B------:R-:W-:-:S04]  /*04d0*/  ULOP3.LUT UR4, UR4, 0x1, URZ, 0xc0, !UPT ;  /* 0x0000000104047892 */ /* 0x000fc8000f8ec0ff */
[----:B------:R-:W-:-:S11]  /*04e0*/  UISETP.NE.U32.AND UP3, UPT, UR4, 0x1, UPT ;  /* 0x000000010400788c */ /* 0x000fd6000bf65070 */
.L_x_8:
[----:B-1----:R-:W1:Y:S01]  /*04f0*/  SHFL.IDX PT, R2, R82, RZ, 0x1f ;  /* 0x00001fff52027589 */ /* 0x002e6200000e0000 */
[----:B------:R-:W-:-:S04]  /*0500*/  UISETP.NE.AND UP0, UPT, UR17, 0x2, UPT ;  /* 0x000000021100788c */ /* 0x000fc8000bf05270 */
[----:B------:R-:W-:Y:S01]  /*0510*/  USEL UR48, URZ, 0x1, UP0 ;  /* 0x00000001ff307887 */ /* 0x000fe20008000000 */
[----:B-1----:R-:W-:-:S13]  /*0520*/  ISETP.NE.AND P0, PT, R2, RZ, PT ;  /* 0x000000ff0200720c */ /* 0x002fda0003f05270 */
[----:B------:R-:W-:Y:S05]  /*0530*/  @P0 BRA `(.L_x_9) ;  /* 0x0000000000600947 */ /* 0x000fea0003800000 */
[----:B------:R-:W1:Y:S01]  /*0540*/  S2UR UR4, SR_CgaCtaId ;  /* 0x00000000000479c3 */ /* 0x000e620000008800 */
[----:B------:R-:W-:Y:S01]  /*0550*/  UMOV UR5, 0x400 ;  /* 0x0000040000057882 */ /* 0x000fe20000000000 */
[----:B------:R-:W-:Y:S01]  /*0560*/  UMOV UR8, 0x1 ;  /* 0x0000000100087882 */ /* 0x000fe20000000000 */
[----:B------:R-:W-:Y:S01]  /*0570*/  UMOV UR6, 0x3 ;  /* 0x0000000300067882 */ /* 0x000fe20000000000 */
[----:B------:R-:W-:-:S04]  /*0580*/  UIADD3 UR8, UPT, UPT, -UR8, 0x100000, URZ ;  /* 0x0010000008087890 */ /* 0x000fc8000fffe1ff */
[----:B------:R-:W-:Y:S02]  /*0590*/  USHF.L.U32 UR9, UR8, 0xb, URZ ;  /* 0x0000000b08097899 */ /* 0x000fe400080006ff */
[----:B------:R-:W-:Y:S02]  /*05a0*/  USHF.L.U32 UR8, UR8, 0x1, URZ ;  /* 0x0000000108087899 */ /* 0x000fe400080006ff */
[----:B------:R-:W-:-:S04]  /*05b0*/  UIADD3 UR6, UPT, UPT, -UR6, 0x100000, URZ ;  /* 0x0010000006067890 */ /* 0x000fc8000fffe1ff */
[----:B------:R-:W-:Y:S02]  /*05c0*/  USHF.L.U32 UR7, UR6, 0xb, URZ ;  /* 0x0000000b06077899 */ /* 0x000fe400080006ff */
[----:B------:R-:W-:Y:S01]  /*05d0*/  USHF.L.U32 UR6, UR6, 0x1, URZ ;  /* 0x0000000106067899 */ /* 0x000fe200080006ff */
[----:B------:R-:W-:Y:S01]  /*05e0*/  ELECT P0, URZ, PT ;  /* 0x0000000000ff782f */ /* 0x000fe20003800000 */
[----:B-1----:R-:W-:Y:S01]  /*05f0*/  ULEA UR4, UR4, UR5, 0x18 ;  /* 0x0000000504047291 */ /* 0x002fe2000f8ec0ff */
[----:B------:R-:W1:Y:S11]  /*0600*/  FENCE.VIEW.ASYNC.S ;  /* 0x00000000000073c6 */ /* 0x000e760000000000 */
[----:B-1----:R1:W3:Y:S01]  /*0610*/  SYNCS.EXCH.64 URZ, [UR4], UR8 ;  /* 0x0000000804ff75b2 */ /* 0x0022e20008000100 */
[----:B------:R1:W4:Y:S01]  /*0620*/  SYNCS.EXCH.64 URZ, [UR4+0x28], UR6 ;  /* 0x0000280604ff75b2 */ /* 0x0003220008000100 */
[----:B------:R1:W1:Y:S01]  /*0630*/  SYNCS.EXCH.64 URZ, [UR4+0x8], UR8 ;  /* 0x0000080804ff75b2 */ /* 0x0002620008000100 */
[----:B------:R1:W1:Y:S01]  /*0640*/  SYNCS.EXCH.64 URZ, [UR4+0x30], UR6 ;  /* 0x0000300604ff75b2 */ /* 0x0002620008000100 */
[----:B------:R1:W1:Y:S01]  /*0650*/  SYNCS.EXCH.64 URZ, [UR4+0x10], UR8 ;  /* 0x0000100804ff75b2 */ /* 0x0002620008000100 */
[----:B------:R1:W1:Y:S01]  /*0660*/  SYNCS.EXCH.64 URZ, [UR4+0x38], UR6 ;  /* 0x0000380604ff75b2 */ /* 0x0002620008000100 */
[----:B------:R1:W1:Y:S01]  /*0670*/  SYNCS.EXCH.64 URZ, [UR4+0x18], UR8 ;  /* 0x0000180804ff75b2 */ /* 0x0002620008000100 */
[----:B------:R1:W1:Y:S01]  /*0680*/  SYNCS.EXCH.64 URZ, [UR4+0x40], UR6 ;  /* 0x0000400604ff75b2 */ /* 0x0002620008000100 */
[----:B------:R1:W1:Y:S01]  /*0690*/  SYNCS.EXCH.64 URZ, [UR4+0x20], UR8 ;  /* 0x0000200804ff75b2 */ /* 0x0002620008000100 */
[----:B------:R1:W1:Y:S01]  /*06a0*/  SYNCS.EXCH.64 URZ, [UR4+0x48], UR6 ;  /* 0x0000480604ff75b2 */ /* 0x0002620008000100 */
[----:B------:R-:W-:Y:S01]  /*06b0*/  NOP ;  /* 0x0000000000007918 */ /* 0x000fe20000000000 */
.L_x_9:
[----:B------:R-:W2:Y:S01]  /*06c0*/  SHFL.IDX PT, R2, R82, RZ, 0x1f ;  /* 0x00001fff52027589 */ /* 0x000ea200000e0000 */
[----:B------:R-:W-:Y:S01]  /*06d0*/  NOP ;  /* 0x0000000000007918 */ /* 0x000fe20000000000 */
[----:B--2---:R-:W-:-:S13]  /*06e0*/  ISETP.NE.AND P0, PT, R2, 0x1, PT ;  /* 0x000000010200780c */ /* 0x004fda0003f05270 */
[----:B------:R-:W-:Y:S05]  /*06f0*/  @P0 BRA `(.L_x_10) ;  /* 0x0000000000580947 */ /* 0x000fea0003800000 */
[----:B-1----:R-:W1:Y:S01]  /*0700*/  S2UR UR4, SR_CgaCtaId ;  /* 0x00000000000479c3 */ /* 0x002e620000008800 */
        /* <DEDUP_REMOVED lines=12> */
[----:B-1----:R2:W1:Y:S01]  /*07d0*/  SYNCS.EXCH.64 URZ, [UR4+0x50], UR8 ;  /* 0x0000500804ff75b2 */ /* 0x0024620008000100 */
[----:B------:R2:W1:Y:S01]  /*07e0*/  SYNCS.EXCH.64 URZ, [UR4+0x70], UR6 ;  /* 0x0000700604ff75b2 */ /* 0x0004620008000100 */
[----:B------:R2:W1:Y:S01]  /*07f0*/  SYNCS.EXCH.64 URZ, [UR4+0x58], UR8 ;  /* 0x0000580804ff75b2 */ /* 0x0004620008000100 */
[----:B------:R2:W1:Y:S01]  /*0800*/  SYNCS.EXCH.64 URZ, [UR4+0x78], UR6 ;  /* 0x0000780604ff75b2 */ /* 0x0004620008000100 */
[----:B------:R2:W1:Y:S01]  /*0810*/  SYNCS.EXCH.64 URZ, [UR4+0x60], UR8 ;  /* 0x0000600804ff75b2 */ /* 0x0004620008000100 */
[----:B------:R2:W1:Y:S01]  /*0820*/  SYNCS.EXCH.64 URZ, [UR4+0x80], UR6 ;  /* 0x0000800604ff75b2 */ /* 0x0004620008000100 */
[----:B------:R2:W1:Y:S01]  /*0830*/  SYNCS.EXCH.64 URZ, [UR4+0x68], UR8 ;  /* 0x0000680804ff75b2 */ /* 0x0004620008000100 */
[----:B------:R2:W1:Y:S02]  /*0840*/  SYNCS.EXCH.64 URZ, [UR4+0x88], UR6 ;  /* 0x0000880604ff75b2 */ /* 0x0004640008000100 */
[----:B--2---:R-:W-:Y:S01]  /*0850*/  NOP ;  /* 0x0000000000007918 */ /* 0x004fe20000000000 */
.L_x_10:
[----:B------:R-:W2:Y:S01]  /*0860*/  SHFL.IDX PT, R2, R82, RZ, 0x1f ;  /* 0x00001fff52027589 */ /* 0x000ea200000e0000 */
[----:B------:R-:W-:Y:S01]  /*0870*/  NOP ;  /* 0x0000000000007918 */ /* 0x000fe20000000000 */
[----:B--2---:R-:W-:-:S13]  /*0880*/  ISETP.NE.AND P0, PT, R2, 0x3, PT ;  /* 0x000000030200780c */ /* 0x004fda0003f05270 */
[----:B------:R-:W-:Y:S05]  /*0890*/  @P0 BRA `(.L_x_11) ;  /* 0x0000000000300947 */ /* 0x000fea0003800000 */
[----:B-1----:R-:W1:Y:S01]  /*08a0*/  S2UR UR4, SR_CgaCtaId ;  /* 0x00000000000479c3 */ /* 0x002e620000008800 */
[----:B------:R-:W-:Y:S01]  /*08b0*/  UMOV UR6, 0x400 ;  /* 0x0000040000067882 */ /* 0x000fe20000000000 */
[----:B------:R-:W-:Y:S01]  /*08c0*/  UMOV UR5, 0x20 ;  /* 0x0000002000057882 */ /* 0x000fe20000000000 */
[----:B------:R-:W-:Y:S01]  /*08d0*/  ELECT P0, URZ, PT ;  /* 0x0000000000ff782f */ /* 0x000fe20003800000 */
[----:B-1----:R-:W-:Y:S02]  /*08e0*/  ULEA UR6, UR4, UR6, 0x18 ;  /* 0x0000000604067291 */ /* 0x002fe4000f8ec0ff */
[----:B------:R-:W-:-:S04]  /*08f0*/  UIADD3 UR4, UPT, UPT, -UR5, 0x100000, URZ ;  /* 0x0010000005047890 */ /* 0x000fc8000fffe1ff */
[----:B------:R-:W-:Y:S02]  /*0900*/  USHF.L.U32 UR5, UR4, 0xb, URZ ;  /* 0x0000000b04057899 */ /* 0x000fe400080006ff */
[----:B------:R-:W-:Y:S01]  /*0910*/  USHF.L.U32 UR4, UR4, 0x1, URZ ;  /* 0x0000000104047899 */ /* 0x000fe200080006ff */
[----:B------:R-:W1:Y:S11]  /*0920*/  FENCE.VIEW.ASYNC.S ;  /* 0x00000000000073c6 */ /* 0x000e760000000000 */
[----:B-1----:R2:W1:Y:S01]  /*0930*/  SYNCS.EXCH.64 URZ, [UR6+0x90], UR4 ;  /* 0x0000900406ff75b2 */ /* 0x0024620008000100 */
[----:B------:R2:W1:Y:S02]  /*0940*/  SYNCS.EXCH.64 URZ, [UR6+0x98], UR4 ;  /* 0x0000980406ff75b2 */ /* 0x0004640008000100 */
[----:B--2---:R-:W-:Y:S01]  /*0950*/  NOP ;  /* 0x0000000000007918 */ /* 0x004fe20000000000 */
.L_x_11:
[----:B------:R-:W2:Y:S01]  /*0960*/  SHFL.IDX PT, R2, R82, RZ, 0x1f ;  /* 0x00001fff52027589 */ /* 0x000ea200000e0000 */
[----:B------:R-:W-:Y:S01]  /*0970*/  NOP ;  /* 0x0000000000007918 */ /* 0x000fe20000000000 */
[----:B--2---:R-:W-:-:S13]  /*0980*/  ISETP.NE.AND P0, PT, R2, 0x4, PT ;  /* 0x000000040200780c */ /* 0x004fda0003f05270 */
[----:B------:R-:W-:Y:S05]  /*0990*/  @P0 BRA `(.L_x_12) ;  /* 0x00000000004c0947 */ /* 0x000fea0003800000 */
[----:B-1----:R-:W1:Y:S01]  /*09a0*/  S2UR UR6, SR_CgaCtaId ;  /* 0x00000000000679c3 */ /* 0x002e620000008800 */
[----:B------:R-:W-:Y:S01]  /*09b0*/  UMOV UR4, 0x3a0 ;  /* 0x000003a000047882 */ /* 0x000fe20000000000 */
[----:B------:R-:W-:Y:S01]  /*09c0*/  UMOV UR5, 0x400 ;  /* 0x0000040000057882 */ /* 0x000fe20000000000 */
[----:B------:R-:W-:Y:S01]  /*09d0*/  USEL UR4, UR4, 0x320, UP3 ;  /* 0x0000032004047887 */ /* 0x000fe20009800000 */
[----:B------:R-:W-:Y:S01]  /*09e0*/  UMOV UR8, 0x1 ;  /* 0x0000000100087882 */ /* 0x000fe20000000000 */
[----:B------:R-:W-:Y:S01]  /*09f0*/  ELECT P0, URZ, PT ;  /* 0x0000000000ff782f */ /* 0x000fe20003800000 */
[----:B------:R-:W-:-:S04]  /*0a00*/  UIADD3 UR8, UPT, UPT, -UR8, 0x100000, URZ ;  /* 0x0010000008087890 */ /* 0x000fc8000fffe1ff */
[----:B------:R-:W-:Y:S02]  /*0a10*/  USHF.L.U32 UR9, UR8, 0xb, URZ ;  /* 0x0000000b08097899 */ /* 0x000fe400080006ff */
[----:B------:R-:W-:Y:S02]  /*0a20*/  USHF.L.U32 UR8, UR8, 0x1, URZ ;  /* 0x0000000108087899 */ /* 0x000fe400080006ff */
[----:B-1----:R-:W-:Y:S02]  /*0a30*/  ULEA UR6, UR6, UR5, 0x18 ;  /* 0x0000000506067291 */ /* 0x002fe4000f8ec0ff */
[----:B------:R-:W-:-:S04]  /*0a40*/  UIADD3 UR4, UPT, UPT, -UR4, 0x100000, URZ ;  /* 0x0010000004047890 */ /* 0x000fc8000fffe1ff */
[----:B------:R-:W-:Y:S02]  /*0a50*/  USHF.L.U32 UR5, UR4, 0xb, URZ ;  /* 0x0000000b04057899 */ /* 0x000fe400080006ff */
[----:B------:R-:W-:Y:S01]  /*0a60*/  USHF.L.U32 UR4, UR4, 0x1, URZ ;  /* 0x0000000104047899 */ /* 0x000fe200080006ff */
[----:B------:R-:W1:Y:S03]  /*0a70*/  FENCE.VIEW.ASYNC.S ;  /* 0x00000000000073c6 */ /* 0x000e660000000000 */
[----:B-1----:R2:W1:Y:S08]  /*0a80*/  SYNCS.EXCH.64 URZ, [UR6+0xa0], UR8 ;  /* 0x0000a00806ff75b2 */ /* 0x0024700008000100 */
[----:B------:R2:W1:Y:S01]  /*0a90*/  SYNCS.EXCH.64 URZ, [UR6+0xb0], UR4 ;  /* 0x0000b00406ff75b2 */ /* 0x0004620008000100 */
[----:B------:R2:W1:Y:S01]  /*0aa0*/  SYNCS.EXCH.64 URZ, [UR6+0xa8], UR8 ;  /* 0x0000a80806ff75b2 */ /* 0x0004620008000100 */
[----:B------:R2:W1:Y:S02]  /*0ab0*/  SYNCS.EXCH.64 URZ, [UR6+0xb8], UR4 ;  /* 0x0000b80406ff75b2 */ /* 0x0004640008000100 */
[----:B--2---:R-:W-:Y:S01]  /*0ac0*/  NOP ;  /* 0x0000000000007918 */ /* 0x004fe20000000000 */
.L_x_12:
        /* <DEDUP_REMOVED lines=26> */
.L_x_13:
[----:B------:R-:W2:Y:S01]  /*0c70*/  SHFL.IDX PT, R2, R82, RZ, 0x1f ;  /* 0x00001fff52027589 */ /* 0x000ea200000e0000 */
[----:B------:R-:W-:Y:S01]  /*0c80*/  NOP ;  /* 0x0000000000007918 */ /* 0x000fe20000000000 */
[----:B--2---:R-:W-:-:S13]  /*0c90*/  ISETP.NE.AND P0, PT, R2, 0x3, PT ;  /* 0x000000030200780c */ /* 0x004fda0003f05270 */
[----:B------:R-:W-:Y:S05]  /*0ca0*/  @P0 BRA `(.L_x_14) ;  /* 0x0000000000380947 */ /* 0x000fea0003800000 */
[----:B------:R-:W2:Y:S01]  /*0cb0*/  S2UR UR5, SR_CgaCtaId ;  /* 0x00000000000579c3 */ /* 0x000ea20000008800 */
[----:B-1----:R-:W-:Y:S01]  /*0cc0*/  UMOV UR4, 0x400 ;  /* 0x0000040000047882 */ /* 0x002fe20000000000 */
[----:B------:R-:W-:Y:S01]  /*0cd0*/  UMOV UR6, 0x20 ;  /* 0x0000002000067882 */ /* 0x000fe20000000000 */
[----:B------:R-:W-:Y:S01]  /*0ce0*/  ELECT P0, URZ, PT ;  /* 0x0000000000ff782f */ /* 0x000fe20003800000 */
[----:B------:R-:W-:-:S04]  /*0cf0*/  UIADD3 UR6, UPT, UPT, -UR6, 0x100000, URZ ;  /* 0x0010000006067890 */ /* 0x000fc8000fffe1ff */
[----:B------:R-:W-:Y:S02]  /*0d00*/  USHF.L.U32 UR7, UR6, 0xb, URZ ;  /* 0x0000000b06077899 */ /* 0x000fe400080006ff */
[----:B------:R-:W-:Y:S02]  /*0d10*/  USHF.L.U32 UR6, UR6, 0x1, URZ ;  /* 0x0000000106067899 */ /* 0x000fe400080006ff */
[----:B--2---:R-:W-:Y:S01]  /*0d20*/  ULEA UR4, UR5, UR4, 0x18 ;  /* 0x0000000405047291 */ /* 0x004fe2000f8ec0ff */
[----:B------:R-:W1:Y:S11]  /*0d30*/  FENCE.VIEW.ASYNC.S ;  /* 0x00000000000073c6 */ /* 0x000e760000000000 */
[----:B-1----:R2:W1:Y:S01]  /*0d40*/  SYNCS.EXCH.64 URZ, [UR4+0x100], UR6 ;  /* 0x0001000604ff75b2 */ /* 0x0024620008000100 */
[----:B------:R2:W1:Y:S01]  /*0d50*/  SYNCS.EXCH.64 URZ, [UR4+0x110], UR6 ;  /* 0x0001100604ff75b2 */ /* 0x0004620008000100 */
[----:B------:R2:W1:Y:S01]  /*0d60*/  SYNCS.EXCH.64 URZ, [UR4+0x108], UR6 ;  /* 0x0001080604ff75b2 */ /* 0x0004620008000100 */
[----:B------:R2:W1:Y:S02]  /*0d70*/  SYNCS.EXCH.64 URZ, [UR4+0x118], UR6 ;  /* 0x0001180604ff75b2 */ /* 0x0004640008000100 */
[----:B--2---:R-:W-:Y:S01]  /*0d80*/  NOP ;  /* 0x0000000000007918 */ /* 0x004fe20000000000 */
.L_x_14:
[----:B-1----:R-:W1:Y:S01]  /*0d90*/  LDCU UR4, c[0x0][0x36c] ;  /* 0x00006d80ff0477ac */ /* 0x002e620008000800 */
[----:B------:R-:W-:Y:S01]  /*0da0*/  ISETP.NE.OR P3, PT, R0, 0x2, !P3 ;  /* 0x000000020000780c */ /* 0x000fe20005f65670 */
[----:B------:R-:W-:Y:S01]  /*0db0*/  NOP ;  /* 0x0000000000007918 */ /* 0x000fe20000000000 */
[----:B------:R-:W-:Y:S01]  /*0dc0*/  LOP3.LUT R0, R94, 0x1f, RZ, 0xc0, !PT ;  /* 0x0000001f5e007812 */ /* 0x000fe200078ec0ff */
[----:B------:R-:W-:Y:S02]  /*0dd0*/  UISETP.NE.AND UP4, UPT, UR17, URZ, UPT ;  /* 0x000000ff1100728c */ /* 0x000fe4000bf85270 */
[----:B-1----:R-:W-:-:S09]  /*0de0*/  UISETP.EQ.U32.AND UP5, UPT, UR4, 0x1, UPT ;  /* 0x000000010400788c */ /* 0x002fd2000bfa2070 */
[----:B------:R-:W-:Y:S05]  /*0df0*/  BRA.U !UP5, `(.L_x_15) ;  /* 0x000000010d087547 */ /* 0x000fea000b800000 */
[----:B---34-:R-:W-:Y:S01]  /*0e00*/  UCGABAR_ARV ;  /* 0x00000000000079c7 */ /* 0x018fe20008000000 */
[----:B------:R-:W-:Y:S05]  /*0e10*/  BRA `(.L_x_16) ;  /* 0x0000000000047947 */ /* 0x000fea0003800000 */
.L_x_15:
[----:B---34-:R-:W-:Y:S01]  /*0e20*/  NOP ;  /* 0x0000000000007918 */ /* 0x018fe20000000000 */
.L_x_16:
[----:B------:R-:W1:Y:S01]  /*0e30*/  S2UR UR16, SR_CTAID.X ;  /* 0x00000000001079c3 */ /* 0x000e620000002500 */
[----:B------:R-:W-:-:S05]  /*0e40*/  CS2R.32 R84, SR_CgaSize ;  /* 0x0000000000547805 */ /* 0x000fca0000008a00 */
[----:B------:R-:W-:-:S05]  /*0e50*/  IMAD R84, R84, -0xa0, RZ ;  /* 0xffffff6054547824 */ /* 0x000fca00078e02ff */
[----:B------:R-:W-:-:S14]  /*0e60*/  R2UR UR5, R84 ;  /* 0x00000000540572ca */ /* 0x000fdc00000e0000 */
[----:B------:R-:W2:Y:S01]  /*0e70*/  LDCU UR5, c[0x0][UR5+0x2b0] ;  /* 0x00005600050577ac */ /* 0x000ea20008000800 */
[----:B------:R-:W-:-:S05]  /*0e80*/  CS2R.32 R84, SR_CgaSize ;  /* 0x0000000000547805 */ /* 0x000fca0000008a00 */
[----:B------:R-:W-:-:S05]  /*0e90*/  IMAD R84, R84, -0xa0, RZ ;  /* 0xffffff6054547824 */ /* 0x000fca00078e02ff */
[----:B------:R-:W-:-:S14]  /*0ea0*/  R2UR UR4, R84 ;  /* 0x00000000540472ca */ /* 0x000fdc00000e0000 */
[----:B------:R-:W3:Y:S01]  /*0eb0*/  LDCU UR4, c[0x0][UR4+0x2b4] ;  /* 0x00005680040477ac */ /* 0x000ee20008000800 */
[----:B------:R-:W4:Y:S01]  /*0ec0*/  S2UR UR20, SR_CTAID.Y ;  /* 0x00000000001479c3 */ /* 0x000f220000002600 */
[----:B------:R-:W-:-:S05]  /*0ed0*/  CS2R.32 R84, SR_CgaSize ;  /* 0x0000000000547805 */ /* 0x000fca0000008a00 */
[----:B------:R-:W-:-:S05]  /*0ee0*/  IMAD R84, R84, -0xa0, RZ ;  /* 0xffffff6054547824 */ /* 0x000fca00078e02ff */
[----:B------:R-:W-:-:S14]  /*0ef0*/  R2UR UR7, R84 ;  /* 0x00000000540772ca */ /* 0x000fdc00000e0000 */
[----:B------:R-:W3:Y:S01]  /*0f00*/  LDCU UR7, c[0x0][UR7+0x2a0] ;  /* 0x00005400070777ac */ /* 0x000ee20008000800 */
[----:B------:R-:W-:-:S05]  /*0f10*/  CS2R.32 R84, SR_CgaSize ;  /* 0x0000000000547805 */ /* 0x000fca0000008a00 */
[----:B------:R-:W-:-:S05]  /*0f20*/  IMAD R84, R84, -0xa0, RZ ;  /* 0xffffff6054547824 */ /* 0x000fca00078e02ff */
[----:B------:R-:W-:-:S14]  /*0f30*/  R2UR UR8, R84 ;  /* 0x00000000540872ca */ /* 0x000fdc00000e0000 */
[----:B------:R-:W3:Y:S01]  /*0f40*/  LDCU UR8, c[0x0][UR8+0x2a4] ;  /* 0x00005480080877ac */ /* 0x000ee20008000800 */
[----:B------:R-:W3:Y:S01]  /*0f50*/  S2UR UR9, SR_CgaCtaId ;  /* 0x00000000000979c3 */ /* 0x000ee20000008800 */
[----:B------:R-:W3:Y:S01]  /*0f60*/  LDCU UR21, c[0x0][0xb24] ;  /* 0x00016480ff1577ac */ /* 0x000ee20008000800 */
[----:B------:R-:W3:Y:S01]  /*0f70*/  LDCU UR42, c[0x0][0xb24] ;  /* 0x00016480ff2a77ac */ /* 0x000ee20008000800 */
[----:B-1----:R-:W-:Y:S01]  /*0f80*/  I2FP.F32.U32 R3, UR16 ;  /* 0x0000001000037c45 */ /* 0x002fe20008201000 */
[----:B------:R-:W1:Y:S04]  /*0f90*/  LDCU UR29, c[0x0][0xb30] ;  /* 0x00016600ff1d77ac */ /* 0x000e680008000800 */
[----:B--2---:R-:W-:Y:S01]  /*0fa0*/  FMUL R3, R3, UR5 ;  /* 0x0000000503037c20 */ /* 0x004fe20008400000 */
[----:B------:R-:W-:Y:S01]  /*0fb0*/  UMOV UR34, 0x5 ;  /* 0x0000000500227882 */ /* 0x000fe20000000000 */
[----:B----4-:R-:W-:-:S04]  /*0fc0*/  I2FP.F32.U32 R2, UR20 ;  /* 0x0000001400027c45 */ /* 0x010fc80008201000 */
[----:B------:R-:W2:Y:S01]  /*0fd0*/  F2I.U32.TRUNC.NTZ R3, R3 ;  /* 0x0000000300037305 */ /* 0x000ea2000020f000 */
[----:B---3--:R-:W-:Y:S01]  /*0fe0*/  FMUL R2, R2, UR4 ;  /* 0x0000000402027c20 */ /* 0x008fe20008400000 */
[----:B------:R-:W-:Y:S02]  /*0ff0*/  ULOP3.LUT UR5, UR9, 0x2, URZ, 0xc0, !UPT ;  /* 0x0000000209057892 */ /* 0x000fe4000f8ec0ff */
[----:B------:R-:W-:-:S04]  /*1000*/  ULOP3.LUT UR50, UR9, 0x1, URZ, 0xc0, !UPT ;  /* 0x0000000109327892 */ /* 0x000fc8000f8ec0ff */
[----:B------:R-:W3:Y:S01]  /*1010*/  F2I.U32.TRUNC.NTZ R2, R2 ;  /* 0x0000000200027305 */ /* 0x000ee2000020f000 */
[----:B------:R-:W-:Y:S02]  /*1020*/  UISETP.GT.U32.AND UP0, UPT, UR5, 0xffff, UPT ;  /* 0x0000ffff0500788c */ /* 0x000fe4000bf04070 */
[----:B------:R-:W-:Y:S02]  /*1030*/  UISETP.GT.U32.AND UP1, UPT, UR50, 0xffff, UPT ;  /* 0x0000ffff3200788c */ /* 0x000fe4000bf24070 */
[----:B------:R-:W-:Y:S01]  /*1040*/  USEL UR26, UR5, 0xffff, !UP0 ;  /* 0x0000ffff051a7887 */ /* 0x000fe2000c000000 */
[----:B--2---:R-:W-:Y:S01]  /*1050*/  R2UR UR4, R3 ;  /* 0x00000000030472ca */ /* 0x004fe200000e0000 */
[----:B------:R-:W-:Y:S02]  /*1060*/  USHF.R.U32.HI UR32, URZ, 0x1, UR9 ;  /* 0x00000001ff207899 */ /* 0x000fe40008011609 */
[----:B------:R-:W-:Y:S02]  /*1070*/  USHF.L.U32 UR31, UR9, 0x9, URZ ;  /* 0x00000009091f7899 */ /* 0x000fe400080006ff */
[----:B------:R-:W-:-:S02]  /*1080*/  USHF.L.U32 UR30, UR9, 0xc, URZ ;  /* 0x0000000c091e7899 */ /* 0x000fc400080006ff */
[----:B------:R-:W-:Y:S01]  /*1090*/  USEL UR27, UR50, 0xffff, !UP1 ;  /* 0x0000ffff321b7887 */ /* 0x000fe2000c800000 */
[----:B---3--:R-:W-:Y:S02]  /*10a0*/  R2UR UR6, R2 ;  /* 0x00000000020672ca */ /* 0x008fe400000e0000 */
[----:B------:R-:W-:-:S03]  /*10b0*/  PRMT R2, RZ, 0x7610, R2 ;  /* 0x00007610ff027816 */ /* 0x000fc60000000002 */
[----:B------:R-:W-:-:S04]  /*10c0*/  UIADD3 UR5, UPT, UPT, -UR4, URZ, URZ ;  /* 0x000000ff04057290 */ /* 0x000fc8000fffe1ff */
[----:B------:R-:W-:-:S04]  /*10d0*/  UIMAD UR5, UR7, UR5, UR16 ;  /* 0x00000005070572a4 */ /* 0x000fc8000f8e0210 */
[----:B------:R-:W-:Y:S02]  /*10e0*/  UIADD3 UR4, UPT, UPT, -UR6, URZ, URZ ;  /* 0x000000ff06047290 */ /* 0x000fe4000fffe1ff */
[----:B------:R-:W-:Y:S02]  /*10f0*/  IMAD.U32 R84, RZ, RZ, UR5 ;  /* 0x00000005ff547e24 */ /* 0x000fe4000f8e00ff */
[----:B------:R-:W-:-:S06]  /*1100*/  UIMAD UR4, UR8, UR4, UR20 ;  /* 0x00000004080472a4 */ /* 0x000fcc000f8e0214 */
[----:B------:R-:W-:Y:S01]  /*1110*/  IMAD.U32 R83, RZ, RZ, UR4 ;  /* 0x00000004ff537e24 */ /* 0x000fe2000f8e00ff */
[----:B-1----:R-:W-:Y:S06]  /*1120*/  BRA.U UP4, `(.L_x_17) ;  /* 0x0000000104447547 */ /* 0x002fec000b800000 */
[----:B------:R-:W-:Y:S02]  /*1130*/  R2UR UR4, R83 ;  /* 0x00000000530472ca */ /* 0x000fe400000e0000 */
[----:B------:R-:W-:-:S11]  /*1140*/  R2UR UR6, R84 ;  /* 0x00000000540672ca */ /* 0x000fd600000e0000 */
[----:B------:R-:W-:Y:S02]  /*1150*/  UISETP.NE.AND UP0, UPT, UR4, URZ, UPT ;  /* 0x000000ff0400728c */ /* 0x000fe4000bf05270 */
[----:B------:R-:W-:Y:S02]  /*1160*/  UISETP.NE.AND UP1, UPT, UR4, 0x1, UPT ;  /* 0x000000010400788c */ /* 0x000fe4000bf25270 */
[----:B------:R-:W-:Y:S02]  /*1170*/  UISETP.NE.AND UP2, UPT, UR6, URZ, UP0 ;  /* 0x000000ff0600728c */ /* 0x000fe40008745270 */
[----:B------:R-:W-:Y:S02]  /*1180*/  USEL UR4, URZ, 0x2, UP0 ;  /* 0x00000002ff047887 */ /* 0x000fe40008000000 */
[----:B------:R-:W-:Y:S02]  /*1190*/  USEL UR8, URZ, 0x1, UP2 ;  /* 0x00000001ff087887 */ /* 0x000fe40009000000 */
[----:B------:R-:W-:-:S02]  /*11a0*/  UISETP.NE.AND UP2, UPT, UR6, URZ, UPT ;  /* 0x000000ff0600728c */ /* 0x000fc4000bf45270 */
[----:B------:R-:W-:Y:S02]  /*11b0*/  USEL UR5, URZ, 0x4, UP1 ;  /* 0x00000004ff057887 */ /* 0x000fe40008800000 */
[----:B------:R-:W-:Y:S02]  /*11c0*/  UISETP.NE.AND UP0, UPT, UR6, 0x1, UPT ;  /* 0x000000010600788c */ /* 0x000fe4000bf05270 */
[----:B------:R-:W-:Y:S02]  /*11d0*/  USEL UR6, URZ, 0x8, UP1 ;  /* 0x00000008ff067887 */ /* 0x000fe40008800000 */
[----:B------:R-:W-:Y:S02]  /*11e0*/  USEL UR7, UR5, 0x4, UP2 ;  /* 0x0000000405077887 */ /* 0x000fe40009000000 */
[----:B------:R-:W-:Y:S02]  /*11f0*/  USEL UR4, UR4, 0x2, UP0 ;  /* 0x0000000204047887 */ /* 0x000fe40008000000 */
[----:B------:R-:W-:-:S02]  /*1200*/  USEL UR5, UR6, 0x8, UP0 ;  /* 0x0000000806057887 */ /* 0x000fc40008000000 */
[----:B------:R-:W-:-:S04]  /*1210*/  UIADD3 UR4, UPT, UPT, UR4, UR7, UR8 ;  /* 0x0000000704047290 */ /* 0x000fc8000fffe008 */
[----:B------:R-:W-:-:S06]  /*1220*/  UIADD3 UR4, UPT, UPT, UR4, UR5, URZ ;  /* 0x0000000504047290 */ /* 0x000fcc000fffe0ff */
[----:B------:R-:W-:-:S07]  /*1230*/  IMAD.U32 R2, RZ, RZ, UR4 ;  /* 0x00000004ff027e24 */ /* 0x000fce000f8e00ff */
.L_x_17:
[----:B------:R-:W1:Y:S01]  /*1240*/  S2UR UR36, SR_CTAID.Z ;  /* 0x00000000002479c3 */ /* 0x000e620000002700 */
[----:B------:R-:W-:Y:S01]  /*1250*/  UISETP.GE.AND UP0, UPT, UR21, 0x1, UPT ;  /* 0x000000011500788c */ /* 0x000fe2000bf06270 */
[----:B------:R-:W-:-:S08]  /*1260*/  UMOV UR33, 0x3 ;  /* 0x0000000300217882 */ /* 0x000fd00000000000 */
[----:B------:R-:W-:Y:S05]  /*1270*/  BRA.U !UP0, `(.L_x_18) ;  /* 0x0000000108d47547 */ /* 0x000fea000b800000 */
[----:B------:R-:W2:Y:S01]  /*1280*/  LDCU.128 UR12, c[0x0][0xb10] ;  /* 0x00016200ff0c77ac */ /* 0x000ea20008000c00 */
[----:B------:R-:W3:Y:S01]  /*1290*/  LDCU UR6, c[0x0][0x370] ;  /* 0x00006e00ff0677ac */ /* 0x000ee20008000800 */
[----:B------:R-:W4:Y:S01]  /*12a0*/  LDCU UR5, c[0x0][0x374] ;  /* 0x00006e80ff0577ac */ /* 0x000f220008000800 */
[----:B------:R-:W1:Y:S01]  /*12b0*/  LDCU UR28, c[0x0][0xb0c] ;  /* 0x00016180ff1c77ac */ /* 0x000e620008000800 */
[----:B------:R-:W1:Y:S01]  /*12c0*/  LDCU UR4, c[0x0][0xb20] ;  /* 0x00016400ff0477ac */ /* 0x000e620008000800 */
[----:B------:R-:W1:Y:S01]  /*12d0*/  LDCU.64 UR8, c[0x0][0xb28] ;  /* 0x00016500ff0877ac */ /* 0x000e620008000a00 */
[----:B--2---:R-:W-:Y:S02]  /*12e0*/  UISETP.NE.AND UP0, UPT, UR14, 0x1, UPT ;  /* 0x000000010e00788c */ /* 0x004fe4000bf05270 */
[----:B----4-:R-:W-:Y:S02]  /*12f0*/  UIMAD.WIDE.U32 UR10, UR5, UR15, URZ ;  /* 0x0000000f050a72a5 */ /* 0x010fe4000f8e00ff */
[----:B---3--:R-:W-:-:S02]  /*1300*/  UIMAD.WIDE.U32 UR22, UR6, UR12, URZ ;  /* 0x0000000c061672a5 */ /* 0x008fc4000f8e00ff */
[----:B-1----:R-:W-:Y:S02]  /*1310*/  UISETP.NE.AND UP1, UPT, UR28, 0x1, UPT ;  /* 0x000000011c00788c */ /* 0x002fe4000bf25270 */
[----:B------:R-:W-:Y:S01]  /*1320*/  UISETP.NE.AND UP2, UPT, UR21, 0x1, UPT ;  /* 0x000000011500788c */ /* 0x000fe2000bf45270 */
[----:B------:R-:W-:Y:S02]  /*1330*/  UMOV UR10, UR11 ;  /* 0x0000000b000a7c82 */ /* 0x000fe40008000000 */
[----:B------:R-:W-:Y:S01]  /*1340*/  UMOV UR22, UR23 ;  /* 0x0000001700167c82 */ /* 0x000fe20008000000 */
[----:B------:R-:W-:Y:S02]  /*1350*/  @UP0 USHF.R.U32.HI UR5, URZ, UR4, UR10 ;  /* 0x00000004ff050299 */ /* 0x000fe4000801160a */
[----:B------:R-:W-:Y:S02]  /*1360*/  UIMAD.WIDE.U32 UR24, UR20, UR15, URZ ;  /* 0x0000000f141872a5 */ /* 0x000fe4000f8e00ff */
[----:B------:R-:W-:-:S02]  /*1370*/  UIMAD.WIDE.U32 UR10, UR5, UR8, URZ ;  /* 0x00000008050a72a5 */ /* 0x000fc4000f8e00ff */
[----:B------:R-:W-:Y:S02]  /*1380*/  @UP1 USHF.R.U32.HI UR6, URZ, UR13, UR22 ;  /* 0x0000000dff061299 */ /* 0x000fe40008011616 */
[----:B------:R-:W-:Y:S02]  /*1390*/  UIMAD.WIDE.U32 UR18, UR16, UR12, URZ ;  /* 0x0000000c101272a5 */ /* 0x000fe4000f8e00ff */
[----:B------:R-:W-:Y:S01]  /*13a0*/  UIMAD.WIDE.U32 UR22, UR6, UR8, URZ ;  /* 0x00000008061672a5 */ /* 0x000fe2000f8e00ff */
[----:B------:R-:W-:Y:S01]  /*13b0*/  UMOV UR24, UR25 ;  /* 0x0000001900187c82 */ /* 0x000fe20008000000 */
[----:B------:R-:W-:Y:S01]  /*13c0*/  UMOV UR10, UR11 ;  /* 0x0000000b000a7c82 */ /* 0x000fe20008000000 */
[----:B------:R-:W-:Y:S02]  /*13d0*/  USHF.R.U32.HI UR24, URZ, UR4, UR24 ;  /* 0x00000004ff187299 */ /* 0x000fe40008011618 */
[----:B------:R-:W-:Y:S02]  /*13e0*/  @UP2 USHF.R.U32.HI UR5, URZ, UR9, UR10 ;  /* 0x00000009ff052299 */ /* 0x000fe4000801160a */
[----:B------:R-:W-:Y:S01]  /*13f0*/  UMOV UR7, UR23 ;  /* 0x0000001700077c82 */ /* 0x000fe20008000000 */
[----:B------:R-:W-:Y:S01]  /*1400*/  UMOV UR18, UR19 ;  /* 0x0000001300127c82 */ /* 0x000fe20008000000 */
[----:B------:R-:W-:-:S02]  /*1410*/  @UP2 USHF.R.U32.HI UR6, URZ, UR9, UR7 ;  /* 0x00000009ff062299 */ /* 0x000fc40008011607 */
[----:B------:R-:W-:Y:S02]  /*1420*/  USHF.R.U32.HI UR18, URZ, UR13, UR18 ;  /* 0x0000000dff127299 */ /* 0x000fe40008011612 */
[----:B------:R-:W-:Y:S02]  /*1430*/  USEL UR4, UR20, UR24, !UP0 ;  /* 0x0000001814047287 */ /* 0x000fe4000c000000 */
[----:B------:R-:W-:Y:S02]  /*1440*/  UIMAD UR7, UR5, UR21, URZ ;  /* 0x00000015050772a4 */ /* 0x000fe4000f8e02ff */
[----:B------:R-:W-:Y:S02]  /*1450*/  USEL UR5, UR16, UR18, !UP1 ;  /* 0x0000001210057287 */ /* 0x000fe4000c800000 */
[----:B------:R-:W-:Y:S02]  /*1460*/  UIMAD UR12, UR6, UR21, URZ ;  /* 0x00000015060c72a4 */ /* 0x000fe4000f8e02ff */
[----:B------:R-:W-:-:S02]  /*1470*/  UISETP.GE.AND UP0, UPT, UR4, UR7, UPT ;  /* 0x000000070400728c */ /* 0x000fc4000bf06270 */
[----:B------:R-:W-:Y:S02]  /*1480*/  UIMAD.WIDE.U32 UR10, UR4, UR8, URZ ;  /* 0x00000008040a72a5 */ /* 0x000fe4000f8e00ff */
[----:B------:R-:W-:Y:S02]  /*1490*/  UISETP.GE.OR UP0, UPT, UR5, UR12, UP0 ;  /* 0x0000000c0500728c */ /* 0x000fe40008706670 */
[----:B------:R-:W-:Y:S02]  /*14a0*/  UIMAD.WIDE.U32 UR12, UR5, UR8, URZ ;  /* 0x00000008050c72a5 */ /* 0x000fe4000f8e00ff */
[----:B------:R-:W-:Y:S01]  /*14b0*/  UIADD3 UR10, UPT, UPT, -UR4, URZ, URZ ;  /* 0x000000ff040a7290 */ /* 0x000fe2000fffe1ff */
[----:B------:R-:W-:Y:S01]  /*14c0*/  UMOV UR8, UR11 ;  /* 0x0000000b00087c82 */ /* 0x000fe20008000000 */
[----:B------:R-:W-:Y:S02]  /*14d0*/  UIADD3 UR11, UPT, UPT, -UR5, URZ, URZ ;  /* 0x000000ff050b7290 */ /* 0x000fe4000fffe1ff */
[----:B------:R-:W-:-:S03]  /*14e0*/  USHF.R.U32.HI UR8, URZ, UR9, UR8 ;  /* 0x00000009ff087299 */ /* 0x000fc60008011608 */
[----:B------:R-:W-:Y:S01]  /*14f0*/  @!UP0 UMOV UR7, UR13 ;  /* 0x0000000d00078c82 */ /* 0x000fe20008000000 */
[----:B------:R-:W-:Y:S02]  /*1500*/  UIMAD UR20, UR14, UR10, UR20 ;  /* 0x0000000a0e1472a4 */ /* 0x000fe4000f8e0214 */
[----:B------:R-:W-:Y:S02]  /*1510*/  USEL UR8, UR4, UR8, !UP2 ;  /* 0x0000000804087287 */ /* 0x000fe4000d000000 */
[----:B------:R-:W-:Y:S02]  /*1520*/  @!UP0 USHF.R.U32.HI UR7, URZ, UR9, UR7 ;  /* 0x00000009ff078299 */ /* 0x000fe40008011607 */
[----:B------:R-:W-:Y:S02]  /*1530*/  UIADD3 UR9, UPT, UPT, -UR8, URZ, URZ ;  /* 0x000000ff08097290 */ /* 0x000fe4000fffe1ff */
[----:B------:R-:W-:Y:S02]  /*1540*/  @!UP0 USEL UR7, UR5, UR7, !UP2 ;  /* 0x0000000705078287 */ /* 0x000fe4000d000000 */
[----:B------:R-:W-:-:S02]  /*1550*/  UIMAD UR9, UR21, UR9, UR4 ;  /* 0x00000009150972a4 */ /* 0x000fc4000f8e0204 */
[----:B------:R-:W-:Y:S02]  /*1560*/  @!UP0 UIADD3 UR8, UPT, UPT, UR8, -UR7, URZ ;  /* 0x8000000708088290 */ /* 0x000fe4000fffe0ff */
[----:B------:R-:W-:Y:S02]  /*1570*/  @!UP0 UIMAD UR6, UR9, UR6, UR7 ;  /* 0x00000006090682a4 */ /* 0x000fe4000f8e0207 */
[----:B------:R-:W-:Y:S02]  /*1580*/  @!UP0 UIMAD UR4, UR8, UR21, UR5 ;  /* 0x00000015080482a4 */ /* 0x000fe4000f8e0205 */
[----:B------:R-:W-:Y:S02]  /*1590*/  UIMAD UR16, UR28, UR11, UR16 ;  /* 0x0000000b1c1072a4 */ /* 0x000fe4000f8e0210 */
[----:B------:R-:W-:Y:S01]  /*15a0*/  UIMAD UR20, UR4, UR14, UR20 ;  /* 0x0000000e041472a4 */ /* 0x000fe2000f8e0214 */
[----:B------:R-:W-:Y:S02]  /*15b0*/  @!UP0 UMOV UR5, UR6 ;  /* 0x0000000600058c82 */ /* 0x000fe40008000000 */
[----:B------:R-:W-:-:S12]  /*15c0*/  UIMAD UR16, UR5, UR28, UR16 ;  /* 0x0000001c051072a4 */ /* 0x000fd8000f8e0210 */
.L_x_18:
[----:B------:R-:W-:Y:S02]  /*15d0*/  UISETP.NE.AND UP1, UPT, UR29, 0x1, UPT ;  /* 0x000000011d00788c */ /* 0x000fe4000bf25270 */
[----:B------:R-:W-:Y:S02]  /*15e0*/  ULOP3.LUT UR27, UR27, 0xffff, URZ, 0xc0, !UPT ;  /* 0x0000ffff1b1b7892 */ /* 0x000fe4000f8ec0ff */
[----:B------:R-:W-:Y:S02]  /*15f0*/  ULOP3.LUT UR26, UR26, 0xffff, URZ, 0xc0, !UPT ;  /* 0x0000ffff1a1a7892 */ /* 0x000fe4000f8ec0ff */
[----:B------:R-:W-:Y:S02]  /*1600*/  UISETP.NE.AND UP0, UPT, UR17, 0x2, UPT ;  /* 0x000000021100788c */ /* 0x000fe4000bf05270 */
[----:B------:R-:W-:Y:S02]  /*1610*/  ULOP3.LUT UR31, UR31, 0x400, URZ, 0xc0, !UPT ;  /* 0x000004001f1f7892 */ /* 0x000fe4000f8ec0ff */
[----:B------:R-:W-:-:S02]  /*1620*/  ULOP3.LUT UR30, UR30, 0x1000, URZ, 0xc0, !UPT ;  /* 0x000010001e1e7892 */ /* 0x000fc4000f8ec0ff */
[----:B------:R-:W-:Y:S02]  /*1630*/  USHF.L.U32 UR27, UR34, UR27, URZ ;  /* 0x0000001b221b7299 */ /* 0x000fe400080006ff */
[----:B------:R-:W-:Y:S01]  /*1640*/  USHF.L.U32 UR26, UR33, UR26, URZ ;  /* 0x0000001a211a7299 */ /* 0x000fe200080006ff */
[----:B------:R-:W-:Y:S11]  /*1650*/  BRA.U UP1, `(.L_x_19) ;  /* 0x0000000101447547 */ /* 0x000ff6000b800000 */
[----:B------:R-:W2:Y:S01]  /*1660*/  LDCU.128 UR8, c[0x0][0xb10] ;  /* 0x00016200ff0877ac */ /* 0x000ea20008000c00 */
[----:B------:R-:W3:Y:S01]  /*1670*/  LDCU UR12, c[0x0][0xb0c] ;  /* 0x00016180ff0c77ac */ /* 0x000ee20008000800 */
[----:B------:R-:W4:Y:S01]  /*1680*/  LDCU UR13, c[0x0][0xb20] ;  /* 0x00016400ff0d77ac */ /* 0x000f220008000800 */
[----:B--2---:R-:W-:Y:S02]  /*1690*/  UIMAD.WIDE.U32 UR6, UR16, UR8, URZ ;  /* 0x00000008100672a5 */ /* 0x004fe4000f8e00ff */
[----:B------:R-:W-:Y:S02]  /*16a0*/  UIMAD.WIDE.U32 UR4, UR20, UR11, URZ ;  /* 0x0000000b140472a5 */ /* 0x000fe4000f8e00ff */
[----:B---3--:R-:W-:Y:S02]  /*16b0*/  UISETP.NE.AND UP2, UPT, UR12, 0x1, UPT ;  /* 0x000000010c00788c */ /* 0x008fe4000bf45270 */
[----:B------:R-:W-:Y:S01]  /*16c0*/  UISETP.NE.AND UP1, UPT, UR10, 0x1, UPT ;  /* 0x000000010a00788c */ /* 0x000fe2000bf25270 */
[----:B------:R-:W-:-:S02]  /*16d0*/  UMOV UR6, UR7 ;  /* 0x0000000700067c82 */ /* 0x000fc40008000000 */
[----:B------:R-:W-:Y:S01]  /*16e0*/  UMOV UR4, UR5 ;  /* 0x0000000500047c82 */ /* 0x000fe20008000000 */
[----:B------:R-:W-:Y:S02]  /*16f0*/  USHF.R.U32.HI UR6, URZ, UR9, UR6 ;  /* 0x00000009ff067299 */ /* 0x000fe40008011606 */
[----:B----4-:R-:W-:Y:S02]  /*1700*/  USHF.R.U32.HI UR4, URZ, UR13, UR4 ;  /* 0x0000000dff047299 */ /* 0x010fe40008011604 */
[----:B------:R-:W-:Y:S02]  /*1710*/  USEL UR5, UR16, UR6, !UP2 ;  /* 0x0000000610057287 */ /* 0x000fe4000d000000 */
[----:B------:R-:W-:-:S04]  /*1720*/  USEL UR4, UR20, UR4, !UP1 ;  /* 0x0000000414047287 */ /* 0x000fc8000c800000 */
[----:B------:R-:W-:Y:S02]  /*1730*/  UIADD3 UR6, UPT, UPT, UR5, -UR4, URZ ;  /* 0x8000000405067290 */ /* 0x000fe4000fffe0ff */
[----:B------:R-:W-:Y:S02]  /*1740*/  UIADD3 UR4, UPT, UPT, -UR5, UR4, URZ ;  /* 0x0000000405047290 */ /* 0x000fe4000fffe1ff */
[----:B------:R-:W-:Y:S02]  /*1750*/  UIMAD UR20, UR6, UR10, UR20 ;  /* 0x0000000a061472a4 */ /* 0x000fe4000f8e0214 */
[----:B------:R-:W-:-:S12]  /*1760*/  UIMAD UR16, UR4, UR12, UR16 ;  /* 0x0000000c041072a4 */ /* 0x000fd8000f8e0210 */
.L_x_19:
[----:B------:R-:W-:Y:S05]  /*1770*/  BRA.U !UP5, `(.L_x_20) ;  /* 0x000000010d0c7547 */ /* 0x000fea000b800000 */
[----:B------:R-:W-:Y:S01]  /*1780*/  UCGABAR_WAIT ;  /* 0x0000000000007dc7 */ /* 0x000fe20008000000 */
[----:B------:R-:W-:Y:S01]  /*1790*/  CCTL.IVALL ;  /* 0x00000000ff00798f */ /* 0x000fe20002000000 */
[----:B------:R-:W-:Y:S05]  /*17a0*/  BRA `(.L_x_21) ;  /* 0x0000000000047947 */ /* 0x000fea0003800000 */
.L_x_20:
[----:B------:R-:W-:Y:S06]  /*17b0*/  BAR.SYNC.DEFER_BLOCKING 0x0 ;  /* 0x0000000000007b1d */ /* 0x000fec0000010000 */
.L_x_21:
[----:B------:R-:W-:Y:S05]  /*17c0*/  BRA.U UP0, `(.L_x_22) ;  /* 0x0000001500007547 */ /* 0x000fea000b800000 */
[----:B------:R-:W2:Y:S01]  /*17d0*/  LDCU UR7, c[0x0][0x38c] ;  /* 0x00007180ff0777ac */ /* 0x000ea20008000800 */
[----:B------:R-:W3:Y:S01]  /*17e0*/  S2UR UR8, SR_CgaCtaId ;  /* 0x00000000000879c3 */ /* 0x000ee20000008800 */
[----:B------:R-:W-:Y:S01]  /*17f0*/  PLOP3.LUT P1, PT, PT, PT, UP3, 0x80, 0x8 ;  /* 0x000000000008781c */ /* 0x000fe20003f2f038 */
[----:B------:R-:W-:Y:S01]  /*1800*/  IMAD.MOV.U32 R12, RZ, RZ, 0x1 ;  /* 0x00000001ff0c7424 */ /* 0x000fe200078e00ff */
[----:B------:R-:W-:Y:S01]  /*1810*/  UISETP.NE.AND UP0, UPT, UR17, URZ, UPT ;  /* 0x000000ff1100728c */ /* 0x000fe2000bf05270 */
[----:B------:R-:W-:Y:S01]  /*1820*/  ISETP.EQ.OR P2, PT, R0, RZ, P3 ;  /* 0x000000ff0000720c */ /* 0x000fe20001f42670 */
[----:B------:R-:W-:Y:S01]  /*1830*/  UMOV UR21, 0x400 ;  /* 0x0000040000157882 */ /* 0x000fe20000000000 */
[----:B------:R-:W-:Y:S01]  /*1840*/  USHF.L.U32 UR5, UR32, 0x5, URZ ;  /* 0x0000000520057899 */ /* 0x000fe200080006ff */
[----:B------:R-:W-:Y:S01]  /*1850*/  PLOP3.LUT P1, PT, P1, PT, PT, 0x8, 0x80 ;  /* 0x000000000080781c */ /* 0x000fe20000f2e170 */
[----:B------:R-:W-:Y:S01]  /*1860*/  USEL UR25, UR48, 0x2, UP0 ;  /* 0x0000000230197887 */ /* 0x000fe20008000000 */
[----:B------:R-:W-:Y:S01]  /*1870*/  CS2R R10, SRZ ;  /* 0x00000000000a7805 */ /* 0x000fe2000001ff00 */
[----:B------:R-:W-:Y:S01]  /*1880*/  IMAD.MOV.U32 R9, RZ, RZ, RZ ;  /* 0x000000ffff097224 */ /* 0x000fe200078e00ff */
[----:B------:R-:W4:Y:S01]  /*1890*/  LDCU UR43, c[0x0][0x370] ;  /* 0x00006e00ff2b77ac */ /* 0x000f220008000800 */
[----:B------:R-:W-:Y:S01]  /*18a0*/  IMAD.MOV.U32 R8, RZ, RZ, 0x1 ;  /* 0x00000001ff087424 */ /* 0x000fe200078e00ff */
[----:B------:R-:W1:Y:S01]  /*18b0*/  LDCU.64 UR28, c[0x0][0x348] ;  /* 0x00006900ff1c77ac */ /* 0x000e620008000a00 */
[----:B--2---:R-:W-:-:S02]  /*18c0*/  UIADD3 UR6, UPT, UPT, UR7, 0x1f, URZ ;  /* 0x0000001f07067890 */ /* 0x004fc4000fffe0ff */
[----:B------:R-:W-:Y:S02]  /*18d0*/  UIADD3 UR49, UPT, UPT, UR7, 0x3e, URZ ;  /* 0x0000003e07317890 */ /* 0x000fe4000fffe0ff */
[----:B------:R-:W-:Y:S02]  /*18e0*/  USHF.R.S32.HI UR4, URZ, 0x1f, UR6 ;  /* 0x0000001fff047899 */ /* 0x000fe40008011406 */
[----:B---3--:R-:W-:Y:S02]  /*18f0*/  ULEA UR21, UR8, UR21, 0x18 ;  /* 0x0000001508157291 */ /* 0x008fe4000f8ec0ff */
[----:B------:R-:W-:Y:S02]  /*1900*/  ULEA.HI UR4, UR4, UR6, URZ, 0x5 ;  /* 0x0000000604047291 */ /* 0x000fe4000f8f28ff */
[----:B------:R-:W-:Y:S02]  /*1910*/  UIADD3 UR6, UPT, UPT, UR7, -0x1, URZ ;  /* 0xffffffff07067890 */ /* 0x000fe4000fffe0ff */
[----:B------:R-:W-:-:S02]  /*1920*/  USHF.R.S32.HI UR45, URZ, 0x5, UR4 ;  /* 0x00000005ff2d7899 */ /* 0x000fc40008011404 */
[----:B------:R-:W-:Y:S02]  /*1930*/  UISETP.GE.U32.AND UP1, UPT, UR6, -0x3f, UPT ;  /* 0xffffffc10600788c */ /* 0x000fe4000bf26070 */
[----:B------:R-:W-:Y:S02]  /*1940*/  UISETP.LT.U32.AND UP0, UPT, UR45, 0x5, UPT ;  /* 0x000000052d00788c */ /* 0x000fe4000bf01070 */
[----:B------:R-:W-:Y:S02]  /*1950*/  ULEA UR38, UR31, UR21, 0x1 ;  /* 0x000000151f267291 */ /* 0x000fe4000f8e08ff */
[----:B------:R-:W-:Y:S02]  /*1960*/  USEL UR44, UR45, 0x5, UP0 ;  /* 0x000000052d2c7887 */ /* 0x000fe40008000000 */
[----:B------:R-:W-:Y:S02]  /*1970*/  ULEA UR37, UR30, UR21, 0x1 ;  /* 0x000000151e257291 */ /* 0x000fe4000f8e08ff */
[----:B------:R-:W-:-:S02]  /*1980*/  UIADD3 UR24, UPT, UPT, UR44, -0x1, URZ ;  /* 0xffffffff2c187890 */ /* 0x000fc4000fffe0ff */
[----:B------:R-:W-:Y:S01]  /*1990*/  @UP1 UIADD3 UR24, UPT, UPT, UR44, URZ, URZ ;  /* 0x000000ff2c181290 */ /* 0x000fe2000fffe0ff */
[----:B------:R-:W2:Y:S01]  /*19a0*/  LDCU UR41, c[0x0][0x374] ;  /* 0x00006e80ff2977ac */ /* 0x000ea20008000800 */
[----:B------:R-:W-:Y:S02]  /*19b0*/  ULOP3.LUT UR47, UR5, 0x20, URZ, 0xe2, !UPT ;  /* 0x00000020052f7892 */ /* 0x000fe4000f8ee2ff */
[----:B------:R-:W-:Y:S02]  /*19c0*/  UIADD3 UR38, UPT, UPT, UR38, 0x8800, URZ ;  /* 0x0000880026267890 */ /* 0x000fe4000fffe0ff */
[----:B------:R-:W-:Y:S02]  /*19d0*/  UIADD3 UR37, UPT, UPT, UR37, 0xd800, URZ ;  /* 0x0000d80025257890 */ /* 0x000fe4000fffe0ff */
[----:B------:R-:W-:Y:S02]  /*19e0*/  UIADD3 UR46, UPT, UPT, UR45, -UR44, URZ ;  /* 0x8000002c2d2e7290 */ /* 0x000fe4000fffe0ff */
[----:B------:R-:W-:Y:S01]  /*19f0*/  UIADD3 UR24, UPT, UPT, UR24, 0x1, URZ ;  /* 0x0000000118187890 */ /* 0x000fe2000fffe0ff */
[----:B-1--4-:R-:W-:-:S11]  /*1a00*/  UMOV UR7, URZ ;  /* 0x000000ff00077c82 */ /* 0x012fd60008000000 */
.L_x_42:
[----:B-1----:R-:W1:Y:S02]  /*1a10*/  S2UR UR4, SR_CgaCtaId ;  /* 0x00000000000479c3 */ /* 0x002e640000008800 */
[----:B-1----:R-:W-:-:S09]  /*1a20*/  UISETP.NE.AND UP0, UPT, UR4, URZ, UPT ;  /* 0x000000ff0400728c */ /* 0x002fd2000bf05270 */
[----:B------:R-:W-:Y:S05]  /*1a30*/  BRA.U UP0, `(.L_x_23) ;  /* 0x0000000100287547 */ /* 0x000fea000b800000 */
[----:B------:R-:W-:Y:S02]  /*1a40*/  LEA R0, R9, UR21, 0x3 ;  /* 0x0000001509007c11 */ /* 0x000fe4000f8e18ff */
[----:B------:R-:W-:-:S04]  /*1a50*/  SHF.L.U32 R3, R8, 0x1f, RZ ;  /* 0x0000001f08037819 */ /* 0x000fc800000006ff */
[----:B------:R-:W1:Y:S02]  /*1a60*/  SYNCS.PHASECHK.TRANS64.TRYWAIT P0, [R0+URZ+0x110], R3 ;  /* 0x00011003000075a7 */ /* 0x000e6400080011ff */
[----:B-1----:R-:W-:Y:S05]  /*1a70*/  @!P0 BRA `(.L_x_24) ;  /* 0x0000007c003c8947 */ /* 0x002fea0003800000 */
.L_x_139:
[----:B------:R3:W-:Y:S01]  /*1a80*/  SYNCS.ARRIVE.TRANS64.A1T0 RZ, [R0+URZ+0x100], RZ ;  /* 0x000100ff00ff79a7 */ /* 0x0007e200081000ff */
[----:B------:R-:W-:-:S05]  /*1a90*/  VIADD R9, R9, 0x1 ;  /* 0x0000000109097836 */ /* 0x000fca0000000000 */
[----:B------:R-:W-:-:S04]  /*1aa0*/  ISETP.NE.AND P0, PT, R9, 0x2, PT ;  /* 0x000000020900780c */ /* 0x000fc80003f05270 */
[----:B-1----:R-:W-:Y:S02]  /*1ab0*/  SEL R3, RZ, 0x1, P0 ;  /* 0x00000001ff037807 */ /* 0x002fe40000000000 */
[----:B------:R-:W-:Y:S02]  /*1ac0*/  SEL R9, R9, RZ, P0 ;  /* 0x000000ff09097207 */ /* 0x000fe40000000000 */
[----:B------:R-:W-:-:S07]  /*1ad0*/  LOP3.LUT R8, R8, R3, RZ, 0x3c, !PT ;  /* 0x0000000308087212 */ /* 0x000fce00078e3cff */
.L_x_23:
[----:B------:R-:W-:Y:S01]  /*1ae0*/  ULEA UR4, UR7, UR21, 0x3 ;  /* 0x0000001507047291 */ /* 0x000fe2000f8e18ff */
[----:B---3--:R-:W-:Y:S01]  /*1af0*/  SHF.L.U32 R0, R12, 0x1f, RZ ;  /* 0x0000001f0c007819 */ /* 0x008fe200000006ff */
[----:B------:R-:W-:Y:S02]  /*1b00*/  UISETP.GE.U32.AND UP0, UPT, UR49, 0x3f, UPT ;  /* 0x0000003f3100788c */ /* 0x000fe4000bf06070 */
[----:B------:R-:W-:Y:S02]  /*1b10*/  ULEA UR11, UR20, UR50, 0x1 ;  /* 0x00000032140b7291 */ /* 0x000fe4000f8e08ff */
[----:B------:R-:W-:Y:S02]  /*1b20*/  ULEA UR35, UR16, UR47, 0x6 ;  /* 0x0000002f10237291 */ /* 0x000fe4000f8e30ff */
[----:B------:R-:W-:Y:S01]  /*1b30*/  USHF.L.U32 UR11, UR11, 0x7, URZ ;  /* 0x000000070b0b7899 */ /* 0x000fe200080006ff */
[----:B------:R1:W3:Y:S01]  /*1b40*/  SYNCS.PHASECHK.TRANS64.TRYWAIT P0, [UR4+0x28], R0 ;  /* 0x00002800ff0075a7 */ /* 0x0002e20008001104 */
[----:B------:R-:W-:Y:S01]  /*1b50*/  UMOV UR6, URZ ;  /* 0x000000ff00067c82 */ /* 0x000fe20008000000 */
[----:B------:R-:W-:Y:S09]  /*1b60*/  BRA.U !UP0, `(.L_x_25) ;  /* 0x0000000108c87547 */ /* 0x000ff2000b800000 */
[----:B------:R-:W-:Y:S01]  /*1b70*/  UMOV UR13, URZ ;  /* 0x000000ff000d7c82 */ /* 0x000fe20008000000 */
[----:B------:R-:W-:-:S05]  /*1b80*/  UMOV UR4, UR7 ;  /* 0x0000000700047c82 */ /* 0x000fca0008000000 */
.L_x_31:
[----:B------:R-:W-:Y:S01]  /*1b90*/  ULEA UR33, UR4, UR21, 0x3 ;  /* 0x0000001504217291 */ /* 0x000fe2000f8e18ff */
[----:B---3--:R-:W-:Y:S01]  /*1ba0*/  @!P3 MOV R2, 0x5000 ;  /* 0x000050000002b802 */ /* 0x008fe20000000f00 */
[----:B-1-3--:R-:W-:Y:S10]  /*1bb0*/  @P0 BRA `(.L_x_26) ;  /* 0x00000000000c0947 */ /* 0x00aff40003800000 */
[----:B------:R-:W-:-:S04]  /*1bc0*/  SHF.L.U32 R3, R12, 0x1f, RZ ;  /* 0x0000001f0c037819 */ /* 0x000fc800000006ff */
[----:B------:R-:W3:Y:S02]  /*1bd0*/  SYNCS.PHASECHK.TRANS64.TRYWAIT P0, [UR33+0x28], R3 ;  /* 0x00002803ff0075a7 */ /* 0x000ee40008001121 */
[----:B---3--:R-:W-:Y:S05]  /*1be0*/  @!P0 BRA `(.L_x_27) ;  /* 0x0000007800f48947 */ /* 0x008fea0003800000 */
.L_x_26:
[----:B------:R3:W-:Y:S01]  /*1bf0*/  @!P3 SYNCS.ARRIVE.TRANS64 RZ, [UR33], R2 ;  /* 0x00000002ffffb9a7 */ /* 0x0007e20008000021 */
[----:B------:R-:W-:-:S04]  /*1c00*/  ULOP3.LUT UR5, UR25, 0x2, URZ, 0xfc, !UPT ;  /* 0x0000000219057892 */ /* 0x000fc8000f8efcff */
[----:B------:R-:W-:-:S09]  /*1c10*/  UISETP.NE.AND UP0, UPT, UR5, 0x2, UPT ;  /* 0x000000020500788c */ /* 0x000fd2000bf05270 */
[----:B------:R-:W-:Y:S05]  /*1c20*/  BRA.U UP0, `(.L_x_28) ;  /* 0x0000000100047547 */ /* 0x000fea000b800000 */
[----:B--2---:R-:W-:Y:S05]  /*1c30*/  BPT.TRAP 0x1 ;  /* 0x000000040000795c */ /* 0x004fea0000300000 */
.L_x_28:
[----:B------:R-:W-:Y:S04]  /*1c40*/  BSSY.RECONVERGENT B0, `(.L_x_29) ;  /* 0x0000003000007945 */ /* 0x000fe80003800200 */
[----:B------:R-:W-:Y:S05]  /*1c50*/  @P2 BRA `(.L_x_30) ;  /* 0x0000000000042947 */ /* 0x000fea0003800000 */
[----:B--2---:R-:W-:Y:S05]  /*1c60*/  BPT.TRAP 0x1 ;  /* 0x000000040000795c */ /* 0x004fea0000300000 */
.L_x_30:
[----:B--2---:R-:W-:Y:S05]  /*1c70*/  BSYNC.RECONVERGENT B0 ;  /* 0x0000000000007941 */ /* 0x004fea0003800200 */
.L_x_29:
[----:B------:R-:W-:Y:S02]  /*1c80*/  UIADD3 UR5, UPT, UPT, UR4, 0x1, URZ ;  /* 0x0000000104057890 */ /* 0x000fe4000fffe0ff */
[----:B------:R-:W-:Y:S02]  /*1c90*/  USHF.L.U32 UR34, UR13, 0x5, URZ ;  /* 0x000000050d227899 */ /* 0x000fe400080006ff */
[----:B------:R-:W-:Y:S02]  /*1ca0*/  UISETP.NE.AND UP0, UPT, UR5, 0x5, UPT ;  /* 0x000000050500788c */ /* 0x000fe4000bf05270 */
[----:B------:R-:W-:Y:S02]  /*1cb0*/  UIADD3 UR13, UPT, UPT, UR13, 0x1, URZ ;  /* 0x000000010d0d7890 */ /* 0x000fe4000fffe0ff */
[----:B------:R-:W-:Y:S02]  /*1cc0*/  USEL UR6, URZ, 0x1, UP0 ;  /* 0x00000001ff067887 */ /* 0x000fe40008000000 */
[----:B------:R-:W-:-:S02]  /*1cd0*/  USEL UR7, UR5, URZ, UP0 ;  /* 0x000000ff05077287 */ /* 0x000fc40008000000 */
[----:B------:R-:W-:Y:S02]  /*1ce0*/  UIADD3 UR14, UP1, UPT, UR28, 0x80, URZ ;  /* 0x000000801c0e7890 */ /* 0x000fe4000ff3e0ff */
[----:B------:R-:W-:Y:S01]  /*1cf0*/  ULEA UR5, UR7, UR21, 0x3 ;  /* 0x0000001507057291 */ /* 0x000fe2000f8e18ff */
[----:B------:R-:W-:Y:S01]  /*1d00*/  LOP3.LUT R12, R12, UR6, RZ, 0x3c, !PT ;  /* 0x000000060c0c7c12 */ /* 0x000fe2000f8e3cff */
[----:B------:R-:W-:Y:S02]  /*1d10*/  ULEA UR6, UR4, UR31, 0xb ;  /* 0x0000001f04067291 */ /* 0x000fe4000f8e58ff */
[----:B------:R-:W-:Y:S01]  /*1d20*/  UIADD3.X UR15, UPT, UPT, URZ, UR29, URZ, UP1, !UPT ;  /* 0x0000001dff0f7290 */ /* 0x000fe20008ffe4ff */
[----:B-1----:R-:W-:Y:S01]  /*1d30*/  SHF.L.U32 R0, R12, 0x1f, RZ ;  /* 0x0000001f0c007819 */ /* 0x002fe200000006ff */
[----:B------:R-:W-:Y:S02]  /*1d40*/  ULEA UR6, UR6, UR21, 0x1 ;  /* 0x0000001506067291 */ /* 0x000fe4000f8e08ff */
[----:B------:R-:W-:Y:S01]  /*1d50*/  UPRMT UR16, URZ, 0x5410, UR27 ;  /* 0x00005410ff107896 */ /* 0x000fe2000800001b */
[----:B------:R4:W1:Y:S01]  /*1d60*/  SYNCS.PHASECHK.TRANS64.TRYWAIT P0, [UR5+0x28], R0 ;  /* 0x00002800ff0075a7 */ /* 0x0008620008001105 */
[----:B------:R-:W-:-:S02]  /*1d70*/  ULEA UR5, UR4, UR30, 0xd ;  /* 0x0000001e04057291 */ /* 0x000fc4000f8e68ff */
[----:B------:R-:W-:Y:S02]  /*1d80*/  UIADD3 UR4, UP0, UPT, UR28, 0x180, URZ ;  /* 0x000001801c047890 */ /* 0x000fe4000ff1e0ff */
[----:B------:R-:W-:Y:S02]  /*1d90*/  ULEA UR5, UR5, UR21, 0x1 ;  /* 0x0000001505057291 */ /* 0x000fe4000f8e08ff */
[----:B------:R-:W-:Y:S02]  /*1da0*/  UIADD3 UR32, UPT, UPT, UR6, 0x8800, URZ ;  /* 0x0000880006207890 */ /* 0x000fe4000fffe0ff */
[----:B------:R-:W-:Y:S02]  /*1db0*/  UIADD3 UR8, UPT, UPT, UR5, 0xd800, URZ ;  /* 0x0000d80005087890 */ /* 0x000fe4000fffe0ff */
[----:B------:R-:W-:Y:S02]  /*1dc0*/  UIADD3.X UR5, UPT, UPT, URZ, UR29, URZ, UP0, !UPT ;  /* 0x0000001dff057290 */ /* 0x000fe400087fe4ff */
[----:B------:R-:W-:-:S02]  /*1dd0*/  UISETP.NE.AND UP0, UPT, UR13, UR24, UPT ;  /* 0x000000180d00728c */ /* 0x000fc4000bf05270 */
[----:B------:R-:W-:Y:S01]  /*1de0*/  UPRMT UR6, URZ, 0x5410, UR26 ;  /* 0x00005410ff067896 */ /* 0x000fe2000800001a */
[----:B------:R-:W-:Y:S01]  /*1df0*/  UMOV UR18, 0x0 ;  /* 0x0000000000127882 */ /* 0x000fe20000000000 */
[----:B------:R-:W-:Y:S01]  /*1e00*/  UMOV UR19, 0x10000000 ;  /* 0x1000000000137882 */ /* 0x000fe20000000000 */
[----:B------:R-:W-:Y:S01]  /*1e10*/  UMOV UR12, UR36 ;  /* 0x00000024000c7c82 */ /* 0x000fe20008000000 */
[----:B------:R-:W-:Y:S01]  /*1e20*/  UMOV UR9, UR33 ;  /* 0x0000002100097c82 */ /* 0x000fe20008000000 */
[----:B------:R-:W-:Y:S01]  /*1e30*/  UMOV UR10, UR34 ;  /* 0x00000022000a7c82 */ /* 0x000fe20008000000 */
[----:B------:R-:W-:Y:S03]  /*1e40*/  UTMALDG.3D.MULTICAST [UR32], [UR14], UR16, desc[UR18] ;  /* 0x000012200e0073b4 */ /* 0x000fe60008011810 */
[----:B------:R2:W-:Y:S02]  /*1e50*/  UTMALDG.3D.MULTICAST [UR8], [UR4], UR6, desc[UR18] ;  /* 0x00001208040073b4 */ /* 0x0005e40008011806 */
[----:B--2---:R-:W-:Y:S01]  /*1e60*/  UMOV UR6, UR24 ;  /* 0x0000001800067c82 */ /* 0x004fe20008000000 */
[----:B------:R-:W-:Y:S01]  /*1e70*/  UMOV UR4, UR7 ;  /* 0x0000000700047c82 */ /* 0x000fe20008000000 */
[----:B----4-:R-:W-:Y:S05]  /*1e80*/  BRA.U UP0, `(.L_x_31) ;  /* 0xfffffffd00407547 */ /* 0x010fea000b83ffff */
.L_x_25:
[----:B------:R-:W-:Y:S01]  /*1e90*/  ULEA UR4, UR7, UR21, 0x3 ;  /* 0x0000001507047291 */ /* 0x000fe2000f8e18ff */
[----:B-1----:R-:W-:Y:S01]  /*1ea0*/  SHF.L.U32 R0, R12, 0x1f, RZ ;  /* 0x0000001f0c007819 */ /* 0x002fe200000006ff */
[----:B------:R-:W-:Y:S01]  /*1eb0*/  @!P1 SYNCS.ARRIVE.TRANS64.A1T0 RZ, [UR21+0x98], RZ ;  /* 0x000098ffffff99a7 */ /* 0x000fe20008100015 */
[----:B------:R-:W-:-:S06]  /*1ec0*/  UISETP.GT.AND UP0, UPT, UR45, UR44, UPT ;  /* 0x0000002c2d00728c */ /* 0x000fcc000bf04270 */
[----:B---3--:R1:W3:Y:S03]  /*1ed0*/  SYNCS.PHASECHK.TRANS64.TRYWAIT P0, [UR4+0x28], R0 ;  /* 0x00002800ff0075a7 */ /* 0x0082e60008001104 */
[----:B------:R-:W-:Y:S05]  /*1ee0*/  BRA.U !UP0, `(.L_x_32) ;  /* 0x0000000108bc7547 */ /* 0x000fea000b800000 */
[----:B------:R-:W-:Y:S01]  /*1ef0*/  UIADD3 UR13, UPT, UPT, UR46, UR6, URZ ;  /* 0x000000062e0d7290 */ /* 0x000fe2000fffe0ff */
[----:B------:R-:W-:-:S11]  /*1f00*/  UMOV UR4, UR7 ;  /* 0x0000000700047c82 */ /* 0x000fd60008000000 */
.L_x_38:
[----:B------:R-:W-:Y:S01]  /*1f10*/  ULEA UR17, UR4, UR21, 0x3 ;  /* 0x0000001504117291 */ /* 0x000fe2000f8e18ff */
[----:B---3--:R-:W-:Y:S01]  /*1f20*/  @!P3 MOV R2, 0x5000 ;  /* 0x000050000002b802 */ /* 0x008fe20000000f00 */
[----:B-1-3--:R-:W-:Y:S10]  /*1f30*/  @P0 BRA `(.L_x_33) ;  /* 0x00000000000c0947 */ /* 0x00aff40003800000 */
[----:B------:R-:W-:-:S04]  /*1f40*/  SHF.L.U32 R3, R12, 0x1f, RZ ;  /* 0x0000001f0c037819 */ /* 0x000fc800000006ff */
[----:B------:R-:W3:Y:S02]  /*1f50*/  SYNCS.PHASECHK.TRANS64.TRYWAIT P0, [UR17+0x28], R3 ;  /* 0x00002803ff0075a7 */ /* 0x000ee40008001111 */
[----:B---3--:R-:W-:Y:S05]  /*1f60*/  @!P0 BRA `(.L_x_34) ;  /* 0x00000078002c8947 */ /* 0x008fea0003800000 */
.L_x_33:
[----:B------:R3:W-:Y:S01]  /*1f70*/  @!P3 SYNCS.ARRIVE.TRANS64 RZ, [UR17], R2 ;  /* 0x00000002ffffb9a7 */ /* 0x0007e20008000011 */
[----:B------:R-:W-:-:S04]  /*1f80*/  ULOP3.LUT UR5, UR25, 0x2, URZ, 0xfc, !UPT ;  /* 0x0000000219057892 */ /* 0x000fc8000f8efcff */
[----:B------:R-:W-:-:S09]  /*1f90*/  UISETP.NE.AND UP0, UPT, UR5, 0x2, UPT ;  /* 0x000000020500788c */ /* 0x000fd2000bf05270 */
[----:B------:R-:W-:Y:S05]  /*1fa0*/  BRA.U UP0, `(.L_x_35) ;  /* 0x0000000100047547 */ /* 0x000fea000b800000 */
[----:B--2---:R-:W-:Y:S05]  /*1fb0*/  BPT.TRAP 0x1 ;  /* 0x000000040000795c */ /* 0x004fea0000300000 */
.L_x_35:
[----:B------:R-:W-:Y:S04]  /*1fc0*/  BSSY.RECONVERGENT B0, `(.L_x_36) ;  /* 0x0000003000007945 */ /* 0x000fe80003800200 */
[----:B------:R-:W-:Y:S05]  /*1fd0*/  @P2 BRA `(.L_x_37) ;  /* 0x0000000000042947 */ /* 0x000fea0003800000 */
[----:B--2---:R-:W-:Y:S05]  /*1fe0*/  BPT.TRAP 0x1 ;  /* 0x000000040000795c */ /* 0x004fea0000300000 */
.L_x_37:
[----:B--2---:R-:W-:Y:S05]  /*1ff0*/  BSYNC.RECONVERGENT B0 ;  /* 0x0000000000007941 */ /* 0x004fea0003800200 */
.L_x_36:
[----:B------:R-:W-:Y:S02]  /*2000*/  UIADD3 UR5, UPT, UPT, UR4, 0x1, URZ ;  /* 0x0000000104057890 */ /* 0x000fe4000fffe0ff */
[----:B------:R-:W-:Y:S02]  /*2010*/  UIADD3 UR14, UP1, UPT, UR28, 0x80, URZ ;  /* 0x000000801c0e7890 */ /* 0x000fe4000ff3e0ff */
[----:B------:R-:W-:Y:S02]  /*2020*/  UISETP.NE.AND UP0, UPT, UR5, 0x5, UPT ;  /* 0x000000050500788c */ /* 0x000fe4000bf05270 */
[----:B------:R-:W-:Y:S02]  /*2030*/  ULEA UR16, UR4, UR38, 0xc ;  /* 0x0000002604107291 */ /* 0x000fe4000f8e60ff */
[----:B------:R-:W-:Y:S02]  /*2040*/  USEL UR8, URZ, 0x1, UP0 ;  /* 0x00000001ff087887 */ /* 0x000fe40008000000 */
[----:B------:R-:W-:-:S02]  /*2050*/  USEL UR7, UR5, URZ, UP0 ;  /* 0x000000ff05077287 */ /* 0x000fc40008000000 */
[----:B------:R-:W-:Y:S02]  /*2060*/  UIADD3 UR22, UP0, UPT, UR28, 0x180, URZ ;  /* 0x000001801c167890 */ /* 0x000fe4000ff1e0ff */
[----:B------:R-:W-:Y:S01]  /*2070*/  ULEA UR5, UR7, UR21, 0x3 ;  /* 0x0000001507057291 */ /* 0x000fe2000f8e18ff */
[----:B------:R-:W-:Y:S01]  /*2080*/  LOP3.LUT R12, R12, UR8, RZ, 0x3c, !PT ;  /* 0x000000080c0c7c12 */ /* 0x000fe2000f8e3cff */
[----:B------:R-:W-:Y:S02]  /*2090*/  ULEA UR8, UR4, UR37, 0xe ;  /* 0x0000002504087291 */ /* 0x000fe4000f8e70ff */
[----:B------:R-:W-:Y:S01]  /*20a0*/  USHF.L.U32 UR18, UR6, 0x5, URZ ;  /* 0x0000000506127899 */ /* 0x000fe200080006ff */
[----:B-1----:R-:W-:Y:S01]  /*20b0*/  SHF.L.U32 R0, R12, 0x1f, RZ ;  /* 0x0000001f0c007819 */ /* 0x002fe200000006ff */
[----:B------:R-:W-:Y:S02]  /*20c0*/  UPRMT UR4, URZ, 0x5410, UR27 ;  /* 0x00005410ff047896 */ /* 0x000fe4000800001b */
[----:B------:R-:W-:Y:S01]  /*20d0*/  UIADD3.X UR15, UPT, UPT, URZ, UR29, URZ, UP1, !UPT ;  /* 0x0000001dff0f7290 */ /* 0x000fe20008ffe4ff */
[----:B------:R4:W1:Y:S01]  /*20e0*/  SYNCS.PHASECHK.TRANS64.TRYWAIT P0, [UR5+0x28], R0 ;  /* 0x00002800ff0075a7 */ /* 0x0008620008001105 */
[----:B------:R-:W-:-:S02]  /*20f0*/  UPRMT UR5, URZ, 0x5410, UR26 ;  /* 0x00005410ff057896 */ /* 0x000fc4000800001a */
[----:B------:R-:W-:Y:S01]  /*2100*/  UIADD3.X UR23, UPT, UPT, URZ, UR29, URZ, UP0, !UPT ;  /* 0x0000001dff177290 */ /* 0x000fe200087fe4ff */
[----:B------:R-:W-:Y:S01]  /*2110*/  UMOV UR32, 0x0 ;  /* 0x0000000000207882 */ /* 0x000fe20000000000 */
[----:B------:R-:W-:Y:S01]  /*2120*/  UMOV UR33, 0x10000000 ;  /* 0x1000000000217882 */ /* 0x000fe20000000000 */
[----:B------:R-:W-:Y:S01]  /*2130*/  UMOV UR19, UR35 ;  /* 0x0000002300137c82 */ /* 0x000fe20008000000 */
[----:B------:R-:W-:Y:S01]  /*2140*/  UMOV UR20, UR36 ;  /* 0x0000002400147c82 */ /* 0x000fe20008000000 */
[----:B------:R-:W-:Y:S01]  /*2150*/  UMOV UR12, UR36 ;  /* 0x00000024000c7c82 */ /* 0x000fe20008000000 */
[----:B------:R-:W-:Y:S01]  /*2160*/  UMOV UR9, UR17 ;  /* 0x0000001100097c82 */ /* 0x000fe20008000000 */
[----:B------:R-:W-:Y:S01]  /*2170*/  UMOV UR10, UR18 ;  /* 0x00000012000a7c82 */ /* 0x000fe20008000000 */
[----:B------:R2:W-:Y:S01]  /*2180*/  UTMALDG.3D.MULTICAST [UR16], [UR14], UR4, desc[UR32] ;  /* 0x000020100e0073b4 */ /* 0x0005e20008011804 */
[----:B------:R-:W-:-:S04]  /*2190*/  UIADD3 UR6, UPT, UPT, UR6, 0x1, URZ ;  /* 0x0000000106067890 */ /* 0x000fc8000fffe0ff */
[----:B------:R-:W-:Y:S01]  /*21a0*/  UISETP.NE.AND UP0, UPT, UR6, UR13, UPT ;  /* 0x0000000d0600728c */ /* 0x000fe2000bf05270 */
[----:B------:R4:W-:Y:S01]  /*21b0*/  UTMALDG.3D.MULTICAST [UR8], [UR22], UR5, desc[UR32] ;  /* 0x00002008160073b4 */ /* 0x0009e20008011805 */
[----:B--2---:R-:W-:-:S07]  /*21c0*/  UMOV UR4, UR7 ;  /* 0x0000000700047c82 */ /* 0x004fce0008000000 */
[----:B----4-:R-:W-:Y:S05]  /*21d0*/  BRA.U UP0, `(.L_x_38) ;  /* 0xfffffffd004c7547 */ /* 0x010fea000b83ffff */
.L_x_32:
[C---:B------:R-:W-:Y:S01]  /*21e0*/  LEA R3, R11.reuse, UR21, 0x3 ;  /* 0x000000150b037c11 */ /* 0x040fe2000f8e18ff */
[----:B------:R-:W-:Y:S01]  /*21f0*/  NOP ;  /* 0x0000000000007918 */ /* 0x000fe20000000000 */
[----:B-1----:R-:W-:Y:S02]  /*2200*/  SHF.L.U32 R0, R10, 0x1f, RZ ;  /* 0x0000001f0a007819 */ /* 0x002fe400000006ff */
[----:B------:R-:W-:Y:S02]  /*2210*/  LEA R5, R11, UR21, 0x4 ;  /* 0x000000150b057c11 */ /* 0x000fe4000f8e20ff */
[----:B---3--:R-:W1:Y:S02]  /*2220*/  SYNCS.PHASECHK.TRANS64.TRYWAIT P0, [R3+URZ+0xa0], R0 ;  /* 0x0000a000030075a7 */ /* 0x008e6400080011ff */
[----:B-1----:R-:W-:Y:S05]  /*2230*/  @!P0 BRA `(.L_x_39) ;  /* 0x0000007400908947 */ /* 0x002fea0003800000 */
.L_x_142:
[----:B------:R-:W3:Y:S01]  /*2240*/  LDS.128 R4, [R5+0x130] ;  /* 0x0001300005047984 */ /* 0x000ee20000000c00 */
[----:B------:R-:W-:Y:S01]  /*2250*/  UISETP.GE.AND UP0, UPT, UR42, 0x1, UPT ;  /* 0x000000012a00788c */ /* 0x000fe2000bf06270 */
[----:B------:R-:W-:Y:S01]  /*2260*/  @!PT LDS RZ, [RZ] ;  /* 0x00000000fffff984 */ /* 0x000fe20000000800 */
[----:B------:R-:W-:Y:S01]  /*2270*/  @!PT LDS RZ, [RZ] ;  /* 0x00000000fffff984 */ /* 0x000fe20000000800 */
[----:B------:R-:W-:Y:S01]  /*2280*/  @!PT LDS RZ, [RZ] ;  /* 0x00000000fffff984 */ /* 0x000fe20000000800 */
[----:B------:R-:W-:Y:S01]  /*2290*/  @!PT LDS RZ, [RZ] ;  /* 0x00000000fffff984 */ /* 0x000fe20000000800 */
[----:B------:R4:W-:Y:S06]  /*22a0*/  MEMBAR.ALL.CTA ;  /* 0x0000000000007992 */ /* 0x0009ec0000008000 */
[----:B----4-:R-:W4:Y:S01]  /*22b0*/  FENCE.VIEW.ASYNC.S ;  /* 0x00000000000073c6 */ /* 0x010f220000000000 */
[----:B---3--:R-:W-:-:S13]  /*22c0*/  LOP3.LUT P0, RZ, R6, 0x1, RZ, 0xc0, !PT ;  /* 0x0000000106ff7812 */ /* 0x008fda000780c0ff */
[----:B----4-:R-:W-:Y:S01]  /*22d0*/  VOTEU.ANY UP1, P0 ;  /* 0x0000000000ff7886 */ /* 0x010fe20000020100 */
[----:B------:R-:W-:-:S13]  /*22e0*/  PLOP3.LUT P0, PT, PT, PT, UP1, 0x80, 0x8 ;  /* 0x000000000008781c */ /* 0x000fda0003f0f018 */
[----:B-1----:R-:W-:Y:S02]  /*22f0*/  @P0 LOP3.LUT R0, R5, 0xffff, RZ, 0xc0, !PT ;  /* 0x0000ffff05000812 */ /* 0x002fe400078ec0ff */
[----:B------:R-:W-:Y:S02]  /*2300*/  @P0 MOV R2, R4 ;  /* 0x0000000400020202 */ /* 0x000fe40000000f00 */
[----:B------:R-:W-:Y:S01]  /*2310*/  @P0 R2UR UR5, R0 ;  /* 0x00000000000502ca */ /* 0x000fe200000e0000 */
[----:B------:R-:W-:Y:S01]  /*2320*/  VIADD R0, R3, 0xb0 ;  /* 0x000000b003007836 */ /* 0x000fe20000000000 */
[----:B------:R-:W-:Y:S02]  /*2330*/  @P0 SHF.R.U32.HI R4, RZ, 0x10, R5 ;  /* 0x00000010ff040819 */ /* 0x000fe40000011605 */
[----:B------:R-:W-:Y:S02]  /*2340*/  @P0 R2UR UR6, R2 ;  /* 0x00000000020602ca */ /* 0x000fe400000e0000 */
[----:B------:R-:W-:-:S02]  /*2350*/  PRMT R0, RZ, 0x654, R0 ;  /* 0x00000654ff007816 */ /* 0x000fc40000000000 */
[----:B------:R-:W-:Y:S02]  /*2360*/  @P0 R2UR UR4, R4 ;  /* 0x00000000040402ca */ /* 0x000fe400000e0000 */
[----:B------:R1:W-:Y:S03]  /*2370*/  SYNCS.ARRIVE.TRANS64.RED.A1T0 RZ, [R0+URZ], RZ ;  /* 0x000000ff00ff79a7 */ /* 0x0003e600081004ff */
[----:B------:R-:W-:-:S04]  /*2380*/  @UP1 UMOV UR39, UR5 ;  /* 0x0000000500271c82 */ /* 0x000fc80008000000 */
[----:B------:R-:W-:-:S04]  /*2390*/  @UP1 UMOV UR40, UR6 ;  /* 0x0000000600281c82 */ /* 0x000fc80008000000 */
[----:B------:R-:W-:Y:S01]  /*23a0*/  @UP1 UMOV UR36, UR4 ;  /* 0x0000000400241c82 */ /* 0x000fe20008000000 */
[----:B------:R-:W-:Y:S05]  /*23b0*/  BRA.U !UP0, `(.L_x_40) ;  /* 0x0000000108d47547 */ /* 0x000fea000b800000 */
[----:B------:R-:W2:Y:S01]  /*23c0*/  LDCU.128 UR12, c[0x0][0xb10] ;  /* 0x00016200ff0c77ac */ /* 0x000ea20008000c00 */
[----:B------:R-:W3:Y:S01]  /*23d0*/  LDCU UR22, c[0x0][0xb20] ;  /* 0x00016400ff1677ac */ /* 0x000ee20008000800 */
[----:B------:R-:W4:Y:S01]  /*23e0*/  LDCU UR20, c[0x0][0xb0c] ;  /* 0x00016180ff1477ac */ /* 0x000f220008000800 */
[----:B------:R-:W1:Y:S01]  /*23f0*/  LDCU.64 UR8, c[0x0][0xb28] ;  /* 0x00016500ff0877ac */ /* 0x000e620008000a00 */
[----:B------:R-:W-:Y:S02]  /*2400*/  UISETP.NE.AND UP3, UPT, UR42, 0x1, UPT ;  /* 0x000000012a00788c */ /* 0x000fe4000bf65270 */
[----:B--2---:R-:W-:Y:S02]  /*2410*/  UIMAD.WIDE.U32 UR10, UR41, UR15, URZ ;  /* 0x0000000f290a72a5 */ /* 0x004fe4000f8e00ff */
[----:B------:R-:W-:Y:S02]  /*2420*/  UIMAD.WIDE.U32 UR4, UR43, UR12, URZ ;  /* 0x0000000c2b0472a5 */ /* 0x000fe4000f8e00ff */
[----:B------:R-:W-:-:S02]  /*2430*/  UISETP.NE.AND UP0, UPT, UR14, 0x1, UPT ;  /* 0x000000010e00788c */ /* 0x000fc4000bf05270 */
[----:B------:R-:W-:Y:S01]  /*2440*/  UIMAD.WIDE.U32 UR18, UR39, UR15, URZ ;  /* 0x0000000f271272a5 */ /* 0x000fe2000f8e00ff */
[----:B------:R-:W-:Y:S02]  /*2450*/  UMOV UR10, UR11 ;  /* 0x0000000b000a7c82 */ /* 0x000fe40008000000 */
[----:B------:R-:W-:Y:S01]  /*2460*/  UMOV UR4, UR5 ;  /* 0x0000000500047c82 */ /* 0x000fe20008000000 */
[----:B---3--:R-:W-:Y:S02]  /*2470*/  USHF.R.U32.HI UR10, URZ, UR22, UR10 ;  /* 0x00000016ff0a7299 */ /* 0x008fe4000801160a */
[----:B----4-:R-:W-:Y:S02]  /*2480*/  UISETP.NE.AND UP2, UPT, UR20, 0x1, UPT ;  /* 0x000000011400788c */ /* 0x010fe4000bf45270 */
[----:B------:R-:W-:Y:S02]  /*2490*/  USHF.R.U32.HI UR4, URZ, UR13, UR4 ;  /* 0x0000000dff047299 */ /* 0x000fe40008011604 */
[----:B------:R-:W-:-:S02]  /*24a0*/  USEL UR5, UR41, UR10, !UP0 ;  /* 0x0000000a29057287 */ /* 0x000fc4000c000000 */
[----:B------:R-:W-:Y:S02]  /*24b0*/  USEL UR6, UR43, UR4, !UP2 ;  /* 0x000000042b067287 */ /* 0x000fe4000d000000 */
[----:B-1----:R-:W-:Y:S01]  /*24c0*/  UIMAD.WIDE.U32 UR10, UR5, UR8, URZ ;  /* 0x00000008050a72a5 */ /* 0x002fe2000f8e00ff */
[----:B------:R-:W-:Y:S01]  /*24d0*/  UMOV UR4, UR19 ;  /* 0x0000001300047c82 */ /* 0x000fe20008000000 */
[----:B------:R-:W-:Y:S02]  /*24e0*/  UIMAD.WIDE.U32 UR16, UR40, UR12, URZ ;  /* 0x0000000c281072a5 */ /* 0x000fe4000f8e00ff */
[----:B------:R-:W-:-:S03]  /*24f0*/  UIMAD.WIDE.U32 UR18, UR6, UR8, URZ ;  /* 0x00000008061272a5 */ /* 0x000fc6000f8e00ff */
[----:B------:R-:W-:Y:S01]  /*2500*/  UMOV UR10, UR11 ;  /* 0x0000000b000a7c82 */ /* 0x000fe20008000000 */
[----:B------:R-:W-:Y:S02]  /*2510*/  USHF.R.U32.HI UR4, URZ, UR22, UR4 ;  /* 0x00000016ff047299 */ /* 0x000fe40008011604 */
[----:B------:R-:W-:Y:S01]  /*2520*/  @UP3 USHF.R.U32.HI UR5, URZ, UR9, UR10 ;  /* 0x00000009ff053299 */ /* 0x000fe2000801160a */
[----:B------:R-:W-:Y:S01]  /*2530*/  UMOV UR16, UR17 ;  /* 0x0000001100107c82 */ /* 0x000fe20008000000 */
[----:B------:R-:W-:Y:S01]  /*2540*/  UMOV UR18, UR19 ;  /* 0x0000001300127c82 */ /* 0x000fe20008000000 */
[----:B------:R-:W-:Y:S02]  /*2550*/  USHF.R.U32.HI UR13, URZ, UR13, UR16 ;  /* 0x0000000dff0d7299 */ /* 0x000fe40008011610 */
[----:B------:R-:W-:Y:S02]  /*2560*/  USEL UR4, UR39, UR4, !UP0 ;  /* 0x0000000427047287 */ /* 0x000fe4000c000000 */
[----:B------:R-:W-:-:S02]  /*2570*/  @UP3 USHF.R.U32.HI UR6, URZ, UR9, UR18 ;  /* 0x00000009ff063299 */ /* 0x000fc40008011612 */
[----:B------:R-:W-:Y:S02]  /*2580*/  UIMAD UR10, UR42, UR5, URZ ;  /* 0x000000052a0a72a4 */ /* 0x000fe4000f8e02ff */
[----:B------:R-:W-:Y:S02]  /*2590*/  USEL UR5, UR40, UR13, !UP2 ;  /* 0x0000000d28057287 */ /* 0x000fe4000d000000 */
[----:B------:R-:W-:Y:S02]  /*25a0*/  UIMAD UR12, UR42, UR6, URZ ;  /* 0x000000062a0c72a4 */ /* 0x000fe4000f8e02ff */
[----:B------:R-:W-:Y:S02]  /*25b0*/  UISETP.GE.AND UP0, UPT, UR4, UR10, UPT ;  /* 0x0000000a0400728c */ /* 0x000fe4000bf06270 */
[----:B------:R-:W-:Y:S02]  /*25c0*/  UIMAD.WIDE.U32 UR10, UR4, UR8, URZ ;  /* 0x00000008040a72a5 */ /* 0x000fe4000f8e00ff */
[----:B------:R-:W-:-:S02]  /*25d0*/  UISETP.GE.OR UP0, UPT, UR5, UR12, UP0 ;  /* 0x0000000c0500728c */ /* 0x000fc40008706670 */
        /* <DEDUP_REMOVED lines=19> */
.L_x_40:
[----:B------:R-:W3:Y:S02]  /*2710*/  LDCU UR4, c[0x0][0xb30] ;  /* 0x00016600ff0477ac */ /* 0x000ee40008000800 */
[----:B---3--:R-:W-:-:S09]  /*2720*/  UISETP.NE.AND UP0, UPT, UR4, 0x1, UPT ;  /* 0x000000010400788c */ /* 0x008fd2000bf05270 */
[----:B------:R-:W-:Y:S05]  /*2730*/  BRA.U UP0, `(.L_x_41) ;  /* 0x0000000100447547 */ /* 0x000fea000b800000 */
[----:B------:R-:W3:Y:S01]  /*2740*/  LDCU.128 UR12, c[0x0][0xb10] ;  /* 0x00016200ff0c77ac */ /* 0x000ee20008000c00 */
[----:B------:R-:W4:Y:S01]  /*2750*/  LDCU UR10, c[0x0][0xb0c] ;  /* 0x00016180ff0a77ac */ /* 0x000f220008000800 */
[----:B------:R-:W1:Y:S01]  /*2760*/  LDCU UR6, c[0x0][0xb20] ;  /* 0x00016400ff0677ac */ /* 0x000e620008000800 */
[----:B---3--:R-:W-:Y:S02]  /*2770*/  UIMAD.WIDE.U32 UR8, UR40, UR12, URZ ;  /* 0x0000000c280872a5 */ /* 0x008fe4000f8e00ff */
[----:B------:R-:W-:Y:S02]  /*2780*/  UIMAD.WIDE.U32 UR4, UR39, UR15, URZ ;  /* 0x0000000f270472a5 */ /* 0x000fe4000f8e00ff */
[----:B----4-:R-:W-:Y:S02]  /*2790*/  UISETP.NE.AND UP2, UPT, UR10, 0x1, UPT ;  /* 0x000000010a00788c */ /* 0x010fe4000bf45270 */
[----:B------:R-:W-:Y:S01]  /*27a0*/  UISETP.NE.AND UP0, UPT, UR14, 0x1, UPT ;  /* 0x000000010e00788c */ /* 0x000fe2000bf05270 */
[----:B------:R-:W-:-:S02]  /*27b0*/  UMOV UR8, UR9 ;  /* 0x0000000900087c82 */ /* 0x000fc40008000000 */
[----:B------:R-:W-:Y:S01]  /*27c0*/  UMOV UR4, UR5 ;  /* 0x0000000500047c82 */ /* 0x000fe20008000000 */
[----:B------:R-:W-:Y:S02]  /*27d0*/  USHF.R.U32.HI UR13, URZ, UR13, UR8 ;  /* 0x0000000dff0d7299 */ /* 0x000fe40008011608 */
[----:B-1----:R-:W-:Y:S02]  /*27e0*/  USHF.R.U32.HI UR4, URZ, UR6, UR4 ;  /* 0x00000006ff047299 */ /* 0x002fe40008011604 */
[----:B------:R-:W-:Y:S02]  /*27f0*/  USEL UR5, UR40, UR13, !UP2 ;  /* 0x0000000d28057287 */ /* 0x000fe4000d000000 */
[----:B------:R-:W-:-:S04]  /*2800*/  USEL UR4, UR39, UR4, !UP0 ;  /* 0x0000000427047287 */ /* 0x000fc8000c000000 */
[----:B------:R-:W-:Y:S02]  /*2810*/  UIADD3 UR6, UPT, UPT, UR5, -UR4, URZ ;  /* 0x8000000405067290 */ /* 0x000fe4000fffe0ff */
[----:B------:R-:W-:Y:S02]  /*2820*/  UIADD3 UR4, UPT, UPT, -UR5, UR4, URZ ;  /* 0x0000000405047290 */ /* 0x000fe4000fffe1ff */
[----:B------:R-:W-:Y:S02]  /*2830*/  UIMAD UR39, UR6, UR14, UR39 ;  /* 0x0000000e062772a4 */ /* 0x000fe4000f8e0227 */
[----:B------:R-:W-:-:S12]  /*2840*/  UIMAD UR40, UR4, UR10, UR40 ;  /* 0x0000000a042872a4 */ /* 0x000fd8000f8e0228 */
.L_x_41:
[----:B------:R-:W-:Y:S01]  /*2850*/  VIADD R11, R11, 0x1 ;  /* 0x000000010b0b7836 */ /* 0x000fe20000000000 */
[----:B------:R-:W-:Y:S02]  /*2860*/  R2UR UR5, R84 ;  /* 0x00000000540572ca */ /* 0x000fe400000e0000 */
[----:B------:R-:W-:Y:S02]  /*2870*/  R2UR UR4, R83 ;  /* 0x00000000530472ca */ /* 0x000fe400000e0000 */
[C---:B------:R-:W-:Y:S02]  /*2880*/  ISETP.NE.AND P0, PT, R11.reuse, 0x2, PT ;  /* 0x000000020b00780c */ /* 0x040fe40003f05270 */
[----:B------:R-:W-:Y:S02]  /*2890*/  PLOP3.LUT P1, PT, PT, PT, PT, 0x80, 0x8 ;  /* 0x000000000008781c */ /* 0x000fe40003f2f070 */
[----:B------:R-:W-:Y:S02]  /*28a0*/  SEL R3, RZ, 0x1, P0 ;  /* 0x00000001ff037807 */ /* 0x000fe40000000000 */
[----:B------:R-:W-:-:S02]  /*28b0*/  SEL R11, R11, RZ, P0 ;  /* 0x000000ff0b0b7207 */ /* 0x000fc40000000000 */
[----:B------:R-:W-:Y:S01]  /*28c0*/  LOP3.LUT R10, R10, R3, RZ, 0x3c, !PT ;  /* 0x000000030a0a7212 */ /* 0x000fe200078e3cff */
[----:B------:R-:W-:Y:S02]  /*28d0*/  UIADD3 UR16, UPT, UPT, UR40, UR5, URZ ;  /* 0x0000000528107290 */ /* 0x000fe4000fffe0ff */
[----:B------:R-:W-:Y:S01]  /*28e0*/  UIADD3 UR20, UPT, UPT, UR39, UR4, URZ ;  /* 0x0000000427147290 */ /* 0x000fe2000fffe0ff */
[----:B------:R-:W-:Y:S11]  /*28f0*/  BRA.U UP1, `(.L_x_42) ;  /* 0xfffffff101447547 */ /* 0x000ff6000b83ffff */
[----:B------:R-:W-:Y:S01]  /*2900*/  UIADD3 UR21, UPT, UPT, UR21, 0x28, URZ ;  /* 0x0000002815157890 */ /* 0x000fe2000fffe0ff */
[----:B------:R-:W-:-:S03]  /*2910*/  SHF.L.U32 R3, R12, 0x1f, RZ ;  /* 0x0000001f0c037819 */ /* 0x000fc600000006ff */
[----:B------:R-:W-:-:S09]  /*2920*/  ULEA UR4, UR7, UR21, 0x3 ;  /* 0x0000001507047291 */ /* 0x000fd2000f8e18ff */
[----:B------:R-:W3:Y:S02]  /*2930*/  SYNCS.PHASECHK.TRANS64.TRYWAIT P0, [UR4], R3 ;  /* 0x00000003ff0075a7 */ /* 0x000ee40008001104 */
[----:B---3--:R-:W-:Y:S05]  /*2940*/  @!P0 BRA `(.L_x_43) ;  /* 0x0000006c00e08947 */ /* 0x008fea0003800000 */
.L_x_144:
[----:B------:R-:W-:-:S04]  /*2950*/  UIADD3 UR4, UPT, UPT, UR7, 0x1, URZ ;  /* 0x0000000107047890 */ /* 0x000fc8000fffe0ff */
[----:B------:R-:W-:-:S04]  /*2960*/  UISETP.NE.AND UP0, UPT, UR4, 0x5, UPT ;  /* 0x000000050400788c */ /* 0x000fc8000bf05270 */
[----:B------:R-:W-:Y:S02]  /*2970*/  USEL UR6, URZ, 0x1, UP0 ;  /* 0x00000001ff067887 */ /* 0x000fe40008000000 */
[----:B------:R-:W-:-:S04]  /*2980*/  USEL UR4, UR4, URZ, UP0 ;  /* 0x000000ff04047287 */ /* 0x000fc80008000000 */
[----:B------:R-:W-:Y:S01]  /*2990*/  ULEA UR5, UR4, UR21, 0x3 ;  /* 0x0000001504057291 */ /* 0x000fe2000f8e18ff */
[----:B------:R-:W-:-:S04]  /*29a0*/  LOP3.LUT R2, R12, UR6, RZ, 0x3c, !PT ;  /* 0x000000060c027c12 */ /* 0x000fc8000f8e3cff */
[----:B-1----:R-:W-:-:S04]  /*29b0*/  SHF.L.U32 R3, R2, 0x1f, RZ ;  /* 0x0000001f02037819 */ /* 0x002fc800000006ff */
[----:B------:R-:W1:Y:S02]  /*29c0*/  SYNCS.PHASECHK.TRANS64.TRYWAIT P0, [UR5], R3 ;  /* 0x00000003ff0075a7 */ /* 0x000e640008001105 */
[----:B-1----:R-:W-:Y:S05]  /*29d0*/  @!P0 BRA `(.L_x_44) ;  /* 0x0000006c00d48947 */ /* 0x002fea0003800000 */
.L_x_146:
        /* <DEDUP_REMOVED lines=9> */
.L_x_148:
        /* <DEDUP_REMOVED lines=9> */
.L_x_150:
[----:B------:R-:W-:-:S04]  /*2b00*/  UIADD3 UR4, UPT, UPT, UR4, 0x1, URZ ;  /* 0x0000000104047890 */ /* 0x000fc8000fffe0ff */
[----:B------:R-:W-:-:S04]  /*2b10*/  UISETP.NE.AND UP0, UPT, UR4, 0x5, UPT ;  /* 0x000000050400788c */ /* 0x000fc8000bf05270 */
[----:B------:R-:W-:Y:S02]  /*2b20*/  USEL UR5, URZ, 0x1, UP0 ;  /* 0x00000001ff057887 */ /* 0x000fe40008000000 */
[----:B------:R-:W-:-:S04]  /*2b30*/  USEL UR4, UR4, URZ, UP0 ;  /* 0x000000ff04047287 */ /* 0x000fc80008000000 */
[----:B------:R-:W-:Y:S01]  /*2b40*/  ULEA UR4, UR4, UR21, 0x3 ;  /* 0x0000001504047291 */ /* 0x000fe2000f8e18ff */
[----:B-1----:R-:W-:-:S04]  /*2b50*/  LOP3.LUT R3, R2, UR5, RZ, 0x3c, !PT ;  /* 0x0000000502037c12 */ /* 0x002fc8000f8e3cff */
[----:B------:R-:W-:Y:S01]  /*2b60*/  SHF.L.U32 R3, R3, 0x1f, RZ ;  /* 0x0000001f03037819 */ /* 0x000fe200000006ff */
[----:B------:R-:W-:-:S07]  /*2b70*/  IMAD.U32 R0, RZ, RZ, UR4 ;  /* 0x00000004ff007e24 */ /* 0x000fce000f8e00ff */
.L_x_47:
[----:B-1----:R1:W3:Y:S02]  /*2b80*/  SYNCS.PHASECHK.TRANS64.TRYWAIT P0, [R0+URZ], R3 ;  /* 0x00000003000075a7 */ /* 0x0022e400080011ff */
[----:B---3--:R-:W-:Y:S05]  /*2b90*/  @!P0 NANOSLEEP.SYNCS 0x989680 ;  /* 0x009896800000895d */ /* 0x008fea0003900000 */
[----:B------:R-:W3:Y:S02]  /*2ba0*/  @!P0 SYNCS.PHASECHK.TRANS64 P0, [R0+URZ], R3 ;  /* 0x00000003000085a7 */ /* 0x000ee400080010ff */
[----:B--23--:R-:W-:Y:S05]  /*2bb0*/  @P0 EXIT ;  /* 0x000000000000094d */ /* 0x00cfea0003800000 */
[----:B------:R-:W-:Y:S05]  /*2bc0*/  BRA `(.L_x_47) ;  /* 0xfffffffc00ec7947 */ /* 0x000fea000383ffff */
.L_x_22:
[----:B------:R-:W2:Y:S02]  /*2bd0*/  S2UR UR4, SR_CgaCtaId ;  /* 0x00000000000479c3 */ /* 0x000ea40000008800 */
[----:B--2---:R-:W-:-:S04]  /*2be0*/  UISETP.NE.AND UP0, UPT, UR4, URZ, UPT ;  /* 0x000000ff0400728c */ /* 0x004fc8000bf05270 */
[----:B------:R-:W-:-:S09]  /*2bf0*/  UISETP.NE.OR UP0, UPT, UR17, 0x1, UP0 ;  /* 0x000000011100788c */ /* 0x000fd20008705670 */
[----:B------:R-:W-:Y:S05]  /*2c00*/  BRA.U UP0, `(.L_x_48) ;  /* 0x00000005004c7547 */ /* 0x000fea000b800000 */
[----:B------:R-:W2:Y:S01]  /*2c10*/  S2UR UR5, SR_CgaCtaId ;  /* 0x00000000000579c3 */ /* 0x000ea20000008800 */
[----:B------:R-:W-:Y:S01]  /*2c20*/  UMOV UR4, 0x400 ;  /* 0x0000040000047882 */ /* 0x000fe20000000000 */
[----:B------:R-:W-:Y:S01]  /*2c30*/  ISETP.GE.U32.AND P2, PT, R0, 0x4, PT ;  /* 0x000000040000780c */ /* 0x000fe20003f46070 */
[----:B------:R-:W-:Y:S01]  /*2c40*/  IMAD.MOV.U32 R12, RZ, RZ, 0x1 ;  /* 0x00000001ff0c7424 */ /* 0x000fe200078e00ff */
[----:B------:R-:W-:Y:S02]  /*2c50*/  CS2R R10, SRZ ;  /* 0x00000000000a7805 */ /* 0x000fe4000001ff00 */
[----:B------:R-:W-:Y:S01]  /*2c60*/  CS2R R8, SRZ ;  /* 0x0000000000087805 */ /* 0x000fe2000001ff00 */
[----:B--2---:R-:W-:-:S03]  /*2c70*/  ULEA UR6, UR5, UR4, 0x18 ;  /* 0x0000000405067291 */ /* 0x004fc6000f8ec0ff */
[----:B------:R-:W-:-:S09]  /*2c80*/  UMOV UR5, URZ ;  /* 0x000000ff00057c82 */ /* 0x000fd20008000000 */
.L_x_52:
[----:B------:R-:W-:Y:S02]  /*2c90*/  LEA R2, R8, UR6, 0x3 ;  /* 0x0000000608027c11 */ /* 0x000fe4000f8e18ff */
[----:B------:R-:W-:-:S03]  /*2ca0*/  SHF.L.U32 R5, R9, 0x1f, RZ ;  /* 0x0000001f09057819 */ /* 0x000fc600000006ff */
[----:B------:R-:W-:Y:S01]  /*2cb0*/  VIADD R4, R2, 0x110 ;  /* 0x0000011002047836 */ /* 0x000fe20000000000 */
[----:B------:R-:W2:Y:S02]  /*2cc0*/  SYNCS.PHASECHK.TRANS64.TRYWAIT P0, [R2+URZ+0x100], R5 ;  /* 0x00010005020075a7 */ /* 0x000ea400080011ff */
[----:B--2---:R-:W-:Y:S05]  /*2cd0*/  @!P0 BRA `(.L_x_49) ;  /* 0x0000006c005c8947 */ /* 0x004fea0003800000 */
.L_x_151:
[----:B------:R-:W-:Y:S01]  /*2ce0*/  ULEA UR4, UR5, UR6, 0x3 ;  /* 0x0000000605047291 */ /* 0x000fe2000f8e18ff */
[----:B------:R-:W-:Y:S02]  /*2cf0*/  PRMT R4, RZ, 0x654, R4 ;  /* 0x00000654ff047816 */ /* 0x000fe40000000004 */
[----:B--2---:R-:W-:Y:S01]  /*2d00*/  SHF.L.U32 R5, R12, 0x1f, RZ ;  /* 0x0000001f0c057819 */ /* 0x004fe200000006ff */
[----:B------:R-:W-:Y:S01]  /*2d10*/  UIADD3 UR7, UPT, UPT, UR4, 0xa0, URZ ;  /* 0x000000a004077890 */ /* 0x000fe2000fffe0ff */
[----:B------:R2:W-:Y:S05]  /*2d20*/  SYNCS.ARRIVE.TRANS64.RED.A1T0 RZ, [R4+URZ], RZ ;  /* 0x000000ff04ff79a7 */ /* 0x0005ea00081004ff */
[----:B------:R-:W-:Y:S01]  /*2d30*/  IMAD.U32 R7, RZ, RZ, UR7 ;  /* 0x00000007ff077e24 */ /* 0x000fe2000f8e00ff */
[----:B------:R-:W3:Y:S04]  /*2d40*/  SYNCS.PHASECHK.TRANS64.TRYWAIT P0, [UR4+0xb0], R5 ;  /* 0x0000b005ff0075a7 */ /* 0x000ee80008001104 */
[----:B------:R-:W-:Y:S01]  /*2d50*/  PRMT R6, R0, 0x654, R7 ;  /* 0x0000065400067816 */ /* 0x000fe20000000007 */
[----:B--2---:R-:W-:Y:S01]  /*2d60*/  @!P2 IMAD.MOV.U32 R4, RZ, RZ, 0x10 ;  /* 0x00000010ff04a424 */ /* 0x004fe200078e00ff */
[----:B---3--:R-:W-:Y:S06]  /*2d70*/  @!P0 BRA `(.L_x_50) ;  /* 0x0000006c00488947 */ /* 0x008fec0003800000 */
.L_x_153:
[----:B------:R-:W-:Y:S01]  /*2d80*/  ULEA UR8, UR5, UR6, 0x4 ;  /* 0x0000000605087291 */ /* 0x000fe2000f8e20ff */
[----:B------:R-:W-:Y:S01]  /*2d90*/  SEL R3, R6, R3, !P2 ;  /* 0x0000000306037207 */ /* 0x000fe20005000000 */
[----:B------:R-:W-:Y:S01]  /*2da0*/  UIADD3 UR9, UPT, UPT, UR4, 0xa0, URZ ;  /* 0x000000a004097890 */ /* 0x000fe2000fffe0ff */
[----:B--2---:R-:W-:Y:S01]  /*2db0*/  LEA R2, R11, UR6, 0x3 ;  /* 0x000000060b027c11 */ /* 0x004fe2000f8e18ff */
[----:B------:R-:W-:Y:S01]  /*2dc0*/  UIADD3 UR8, UPT, UPT, UR8, 0x130, URZ ;  /* 0x0000013008087890 */ /* 0x000fe2000fffe0ff */
[----:B------:R-:W-:Y:S01]  /*2dd0*/  SHF.L.U32 R5, R10, 0x1f, RZ ;  /* 0x0000001f0a057819 */ /* 0x000fe200000006ff */
[----:B------:R2:W-:Y:S01]  /*2de0*/  @!P2 SYNCS.ARRIVE.TRANS64.RED RZ, [R3+URZ], R4 ;  /* 0x0000000403ffa9a7 */ /* 0x0005e200080004ff */
[----:B------:R-:W-:Y:S01]  /*2df0*/  UIADD3 UR4, UPT, UPT, UR5, 0x1, URZ ;  /* 0x0000000105047890 */ /* 0x000fe2000fffe0ff */
[----:B------:R-:W-:-:S03]  /*2e00*/  VIADD R8, R8, 0x1 ;  /* 0x0000000108087836 */ /* 0x000fc60000000000 */
[----:B------:R-:W-:Y:S02]  /*2e10*/  UISETP.NE.AND UP0, UPT, UR4, 0x2, UPT ;  /* 0x000000020400788c */ /* 0x000fe4000bf05270 */
[----:B------:R-:W-:Y:S06]  /*2e20*/  UGETNEXTWORKID.BROADCAST [UR8], [UR9] ;  /* 0x00000000080073ca */ /* 0x000fec0008000100 */
[----:B------:R-:W-:Y:S01]  /*2e30*/  USEL UR7, URZ, 0x1, UP0 ;  /* 0x00000001ff077887 */ /* 0x000fe20008000000 */
[----:B------:R-:W-:Y:S01]  /*2e40*/  ISETP.NE.AND P0, PT, R8, 0x2, PT ;  /* 0x000000020800780c */ /* 0x000fe20003f05270 */
[----:B------:R-:W-:Y:S01]  /*2e50*/  USEL UR5, UR4, URZ, UP0 ;  /* 0x000000ff04057287 */ /* 0x000fe20008000000 */
[----:B------:R-:W3:Y:S03]  /*2e60*/  SYNCS.PHASECHK.TRANS64.TRYWAIT P1, [R2+URZ+0xa0], R5 ;  /* 0x0000a005020075a7 */ /* 0x000ee600080211ff */
[----:B------:R-:W-:Y:S01]  /*2e70*/  LOP3.LUT R12, R12, UR7, RZ, 0x3c, !PT ;  /* 0x000000070c0c7c12 */ /* 0x000fe2000f8e3cff */
[----:B--23--:R-:W-:Y:S07]  /*2e80*/  @!P1 BRA `(.L_x_51) ;  /* 0x0000006c001c9947 */ /* 0x00cfee0003800000 */
.L_x_154:
[C---:B------:R-:W-:Y:S01]  /*2e90*/  LEA R4, R11.reuse, UR6, 0x4 ;  /* 0x000000060b047c11 */ /* 0x040fe2000f8e20ff */
[----:B--2---:R-:W-:Y:S01]  /*2ea0*/  VIADD R2, R2, 0xb0 ;  /* 0x000000b002027836 */ /* 0x004fe20000000000 */
[----:B------:R-:W-:Y:S01]  /*2eb0*/  SEL R8, R8, RZ, P0 ;  /* 0x000000ff08087207 */ /* 0x000fe20000000000 */
[----:B------:R-:W-:-:S03]  /*2ec0*/  VIADD R11, R11, 0x1 ;  /* 0x000000010b0b7836 */ /* 0x000fc60000000000 */
[----:B------:R-:W2:Y:S01]  /*2ed0*/  LDS.128 R4, [R4+0x130] ;  /* 0x0001300004047984 */ /* 0x000ea20000000c00 */
[----:B------:R-:W-:Y:S02]  /*2ee0*/  PRMT R2, RZ, 0x654, R2 ;  /* 0x00000654ff027816 */ /* 0x000fe40000000002 */
[C---:B------:R-:W-:Y:S01]  /*2ef0*/  ISETP.NE.AND P1, PT, R11.reuse, 0x2, PT ;  /* 0x000000020b00780c */ /* 0x040fe20003f25270 */
[----:B------:R-:W-:Y:S01]  /*2f00*/  @!PT LDS RZ, [RZ] ;  /* 0x00000000fffff984 */ /* 0x000fe20000000800 */
[----:B------:R-:W-:Y:S01]  /*2f10*/  @!PT LDS RZ, [RZ] ;  /* 0x00000000fffff984 */ /* 0x000fe20000000800 */
[----:B------:R-:W-:Y:S01]  /*2f20*/  @!PT LDS RZ, [RZ] ;  /* 0x00000000fffff984 */ /* 0x000fe20000000800 */
[----:B------:R-:W-:Y:S01]  /*2f30*/  @!PT LDS RZ, [RZ] ;  /* 0x00000000fffff984 */ /* 0x000fe20000000800 */
[----:B------:R3:W-:Y:S06]  /*2f40*/  MEMBAR.ALL.CTA ;  /* 0x0000000000007992 */ /* 0x0007ec0000008000 */
[----:B---3--:R-:W3:Y:S01]  /*2f50*/  FENCE.VIEW.ASYNC.S ;  /* 0x00000000000073c6 */ /* 0x008ee20000000000 */
[----:B------:R-:W-:Y:S01]  /*2f60*/  SEL R11, R11, RZ, P1 ;  /* 0x000000ff0b0b7207 */ /* 0x000fe20000800000 */
[----:B---3--:R3:W-:Y:S01]  /*2f70*/  SYNCS.ARRIVE.TRANS64.RED.A1T0 RZ, [R2+URZ], RZ ;  /* 0x000000ff02ff79a7 */ /* 0x0087e200081004ff */
[----:B--2---:R-:W-:-:S02]  /*2f80*/  LOP3.LUT P3, RZ, R6, 0x1, RZ, 0xc0, !PT ;  /* 0x0000000106ff7812 */ /* 0x004fc4000786c0ff */
[----:B------:R-:W-:-:S04]  /*2f90*/  SEL R5, RZ, 0x1, P1 ;  /* 0x00000001ff057807 */ /* 0x000fc80000800000 */
[----:B------:R-:W-:Y:S02]  /*2fa0*/  LOP3.LUT R10, R10, R5, RZ, 0x3c, !PT ;  /* 0x000000050a0a7212 */ /* 0x000fe400078e3cff */
[----:B---3--:R-:W-:-:S04]  /*2fb0*/  SEL R2, RZ, 0x1, P0 ;  /* 0x00000001ff027807 */ /* 0x008fc80000000000 */
[----:B------:R-:W-:Y:S01]  /*2fc0*/  LOP3.LUT R9, R9, R2, RZ, 0x3c, !PT ;  /* 0x0000000209097212 */ /* 0x000fe200078e3cff */
[----:B------:R-:W-:Y:S06]  /*2fd0*/  @P3 BRA `(.L_x_52) ;  /* 0xfffffffc002c3947 */ /* 0x000fec000383ffff */
[----:B------:R-:W-:Y:S01]  /*2fe0*/  ULEA UR4, UR5, UR6, 0x3 ;  /* 0x0000000605047291 */ /* 0x000fe2000f8e18ff */
[----:B------:R-:W-:-:S08]  /*2ff0*/  SHF.L.U32 R3, R12, 0x1f, RZ ;  /* 0x0000001f0c037819 */ /* 0x000fd000000006ff */
[----:B------:R-:W2:Y:S02]  /*3000*/  SYNCS.PHASECHK.TRANS64 P0, [UR4+0xb0], R3 ;  /* 0x0000b003ff0075a7 */ /* 0x000ea40008001004 */
[----:B--2---:R-:W-:Y:S05]  /*3010*/  @P0 BRA `(.L_x_53) ;  /* 0x0000000000080947 */ /* 0x004fea0003800000 */
[----:B------:R-:W2:Y:S02]  /*3020*/  SYNCS.PHASECHK.TRANS64.TRYWAIT P0, [UR4+0xb0], R3 ;  /* 0x0000b003ff0075a7 */ /* 0x000ea40008001104 */
[----:B--2---:R-:W-:Y:S05]  /*3030*/  @!P0 BRA `(.L_x_54) ;  /* 0x0000006800c48947 */ /* 0x004fea0003800000 */
.L_x_53:
[----:B------:R-:W-:-:S04]  /*3040*/  UIADD3 UR7, UPT, UPT, UR5, 0x1, URZ ;  /* 0x0000000105077890 */ /* 0x000fc8000fffe0ff */
[----:B------:R-:W-:-:S04]  /*3050*/  UISETP.NE.AND UP0, UPT, UR7, 0x2, UPT ;  /* 0x000000020700788c */ /* 0x000fc8000bf05270 */
[----:B------:R-:W-:Y:S02]  /*3060*/  USEL UR8, URZ, 0x1, UP0 ;  /* 0x00000001ff087887 */ /* 0x000fe40008000000 */
[----:B------:R-:W-:-:S04]  /*3070*/  USEL UR7, UR7, URZ, UP0 ;  /* 0x000000ff07077287 */ /* 0x000fc80008000000 */
[----:B------:R-:W-:Y:S01]  /*3080*/  ULEA UR7, UR7, UR6, 0x3 ;  /* 0x0000000607077291 */ /* 0x000fe2000f8e18ff */
[----:B--2---:R-:W-:-:S04]  /*3090*/  LOP3.LUT R3, R12, UR8, RZ, 0x3c, !PT ;  /* 0x000000080c037c12 */ /* 0x004fc8000f8e3cff */
[----:B------:R-:W-:-:S04]  /*30a0*/  SHF.L.U32 R0, R3, 0x1f, RZ ;  /* 0x0000001f03007819 */ /* 0x000fc800000006ff */
[----:B------:R-:W2:Y:S02]  /*30b0*/  SYNCS.PHASECHK.TRANS64 P0, [UR7+0xb0], R0 ;  /* 0x0000b000ff0075a7 */ /* 0x000ea40008001007 */
[----:B-12---:R-:W-:Y:S05]  /*30c0*/  @P0 EXIT ;  /* 0x000000000000094d */ /* 0x006fea0003800000 */
[----:B------:R-:W-:Y:S02]  /*30d0*/  SHF.L.U32 R3, R3, 0x1f, RZ ;  /* 0x0000001f03037819 */ /* 0x000fe400000006ff */
[----:B------:R-:W-:-:S07]  /*30e0*/  MOV R0, UR7 ;  /* 0x0000000700007c02 */ /* 0x000fce0008000f00 */
.L_x_55:
[----:B-1----:R1:W2:Y:S02]  /*30f0*/  SYNCS.PHASECHK.TRANS64.TRYWAIT P0, [R0+URZ+0xb0], R3 ;  /* 0x0000b003000075a7 */ /* 0x0022a400080011ff */
[----:B--2---:R-:W-:Y:S05]  /*3100*/  @!P0 NANOSLEEP.SYNCS 0x989680 ;  /* 0x009896800000895d */ /* 0x004fea0003900000 */
[----:B------:R-:W2:Y:S02]  /*3110*/  @!P0 SYNCS.PHASECHK.TRANS64 P0, [R0+URZ+0xb0], R3 ;  /* 0x0000b003000085a7 */ /* 0x000ea400080010ff */
[----:B--2---:R-:W-:Y:S05]  /*3120*/  @P0 EXIT ;  /* 0x000000000000094d */ /* 0x004fea0003800000 */
[----:B------:R-:W-:Y:S05]  /*3130*/  BRA `(.L_x_55) ;  /* 0xfffffffc00ec7947 */ /* 0x000fea000383ffff */
.L_x_48:
[----:B------:R-:W-:Y:S05]  /*3140*/  BRA.U UP4, `(.L_x_56) ;  /* 0x0000000d04a07547 */ /* 0x000fea000b800000 */
[----:B------:R-:W2:Y:S01]  /*3150*/  S2UR UR7, SR_CgaCtaId ;  /* 0x00000000000779c3 */ /* 0x000ea20000008800 */
[----:B------:R-:W-:Y:S01]  /*3160*/  UMOV UR4, 0x40 ;  /* 0x0000004000047882 */ /* 0x000fe20000000000 */
[----:B------:R-:W-:Y:S01]  /*3170*/  NOP ;  /* 0x0000000000007918 */ /* 0x000fe20000000000 */
[----:B------:R-:W-:Y:S01]  /*3180*/  UMOV UR6, 0x400 ;  /* 0x0000040000067882 */ /* 0x000fe20000000000 */
[----:B--2---:R-:W-:Y:S02]  /*3190*/  ULEA UR5, UR7, UR4, 0x18 ;  /* 0x0000000407057291 */ /* 0x004fe4000f8ec0ff */
[----:B------:R-:W-:-:S07]  /*31a0*/  ULEA UR6, UR7, UR6, 0x18 ;  /* 0x0000000607067291 */ /* 0x000fce000f8ec0ff */
[----:B------:R-:W2:Y:S02]  /*31b0*/  LDS.U8 R0, [UR5+0x1c] ;  /* 0x00001c05ff007984 */ /* 0x000ea40008000000 */
[----:B--2---:R-:W-:-:S13]  /*31c0*/  ISETP.NE.AND P0, PT, R0, RZ, PT ;  /* 0x000000ff0000720c */ /* 0x004fda0003f05270 */
[----:B------:R-:W-:Y:S05]  /*31d0*/  @P0 BRA `(.L_x_57) ;  /* 0x0000000000580947 */ /* 0x000fea0003800000 */
[----:B------:R-:W-:-:S13]  /*31e0*/  ELECT P0, URZ, PT ;  /* 0x0000000000ff782f */ /* 0x000fda0003800000 */
[----:B------:R-:W-:Y:S05]  /*31f0*/  @!P0 BRA `(.L_x_58) ;  /* 0x0000000000608947 */ /* 0x000fea0003800000 */
[----:B------:R-:W-:Y:S01]  /*3200*/  UMOV UR4, 0x10 ;  /* 0x0000001000047882 */ /* 0x000fe20000000000 */
[----:B------:R-:W-:Y:S01]  /*3210*/  HFMA2 R0, -RZ, RZ, 0, 5.9604644775390625e-08 ;  /* 0x00000001ff007431 */ /* 0x000fe200000001ff */
[----:B------:R-:W-:-:S03]  /*3220*/  MOV R3, 0xffff ;  /* 0x0000ffff00037802 */ /* 0x000fc60000000f00 */
[----:B------:R-:W-:Y:S04]  /*3230*/  DEPBAR.LE SB2, 0x36 ;  /* 0x0000ad800000791a */ /* 0x000fe80000000000 */
[----:B------:R-:W2:Y:S02]  /*3240*/  UTCATOMSWS.FIND_AND_SET.ALIGN UP0, UR4, UR4 ;  /* 0x00000004000475e3 */ /* 0x000ea40008000800 */
[----:B--2---:R-:W-:Y:S01]  /*3250*/  MOV R4, UR4 ;  /* 0x0000000400047c02 */ /* 0x004fe20008000f00 */
[----:B------:R-:W-:Y:S06]  /*3260*/  BRA.U UP0, `(.L_x_59) ;  /* 0x0000000100187547 */ /* 0x000fec000b800000 */
.L_x_60:
[----:B------:R-:W-:Y:S05]  /*3270*/  NANOSLEEP 0x64 ;  /* 0x000000640000795d */ /* 0x000fea0003800000 */
[----:B------:R-:W-:-:S05]  /*3280*/  UMOV UR4, 0x10 ;  /* 0x0000001000047882 */ /* 0x000fca0000000000 */
[----:B------:R-:W-:Y:S04]  /*3290*/  DEPBAR.LE SB2, 0x36 ;  /* 0x0000ad800000791a */ /* 0x000fe80000000000 */
[----:B------:R-:W2:Y:S02]  /*32a0*/  UTCATOMSWS.FIND_AND_SET.ALIGN UP0, UR4, UR4 ;  /* 0x00000004000475e3 */ /* 0x000ea40008000800 */
[----:B--2---:R-:W-:Y:S01]  /*32b0*/  MOV R4, UR4 ;  /* 0x0000000400047c02 */ /* 0x004fe20008000f00 */
[----:B------:R-:W-:Y:S05]  /*32c0*/  BRA.U !UP0, `(.L_x_60) ;  /* 0xfffffffd08e87547 */ /* 0x000fea000b83ffff */
.L_x_59:
[-C--:B------:R-:W-:Y:S02]  /*32d0*/  SHF.L.U32 R3, R3, R4.reuse, RZ ;  /* 0x0000000403037219 */ /* 0x080fe400000006ff */
[----:B------:R-:W-:Y:S01]  /*32e0*/  SHF.L.U32 R0, R0, R4, RZ ;  /* 0x0000000400007219 */ /* 0x000fe200000006ff */
[----:B------:R-:W-:Y:S02]  /*32f0*/  IMAD.SHL.U32 R4, R4, 0x20, RZ ;  /* 0x0000002004047824 */ /* 0x000fe400078e00ff */
[----:B------:R2:W-:Y:S04]  /*3300*/  ATOMS.OR RZ, [UR5+0x14], R3 ;  /* 0x00001403ffff798c */ /* 0x0005e8000b000005 */
[----:B------:R2:W-:Y:S04]  /*3310*/  ATOMS.OR RZ, [UR5+0x18], R0 ;  /* 0x00001800ffff798c */ /* 0x0005e8000b000005 */
[----:B------:R2:W-:Y:S01]  /*3320*/  STS [UR6+0x150], R4 ;  /* 0x00015004ff007988 */ /* 0x0005e20008000806 */
[----:B------:R-:W-:Y:S05]  /*3330*/  BRA `(.L_x_58) ;  /* 0x0000000000107947 */ /* 0x000fea0003800000 */
.L_x_57:
[----:B------:R-:W-:Y:S02]  /*3340*/  MOV R0, 0xffffffff ;  /* 0xffffffff00007802 */ /* 0x000fe40000000f00 */
[----:B------:R-:W-:-:S03]  /*3350*/  MOV R4, 0x3380 ;  /* 0x0000338000047802 */ /* 0x000fc60000000f00 */
[----:B------:R2:W-:Y:S04]  /*3360*/  STS [UR6+0x150], R0 ;  /* 0x00015000ff007988 */ /* 0x0005e80008000806 */
[----:B-12--5:R-:W-:Y:S05]  /*3370*/  CALL.REL.NOINC `($__internal_1_$__cuda_sm10x_tcgen05_guardrail_trap_phase_invalid_during_alloc) ;  /* 0x00000070000c7944 */ /* 0x026fea0003c00000 */
.L_x_58:
[----:B------:R-:W-:Y:S05]  /*3380*/  WARPSYNC.ALL ;  /* 0x0000000000007948 */ /* 0x000fea0003800000 */
[----:B------:R-:W3:Y:S01]  /*3390*/  S2UR UR4, SR_CgaCtaId ;  /* 0x00000000000479c3 */ /* 0x000ee20000008800 */
[----:B------:R-:W-:Y:S01]  /*33a0*/  UMOV UR17, 0x400 ;  /* 0x0000040000117882 */ /* 0x000fe20000000000 */
[----:B------:R-:W-:-:S06]  /*33b0*/  NOP ;  /* 0x0000000000007918 */ /* 0x000fcc0000000000 */
[----:B------:R-:W-:Y:S06]  /*33c0*/  BAR.ARV 0x6, 0xa0 ;  /* 0x0182800000007b1d */ /* 0x000fec0000002000 */
[----:B------:R-:W4:Y:S01]  /*33d0*/  LDCU UR5, c[0x0][0x38c] ;  /* 0x00007180ff0577ac */ /* 0x000f220008000800 */
[----:B------:R-:W-:Y:S01]  /*33e0*/  LOP3.LUT R2, R2, 0xffff, RZ, 0xc0, !PT ;  /* 0x0000ffff02027812 */ /* 0x000fe200078ec0ff */
[----:B------:R-:W-:Y:S01]  /*33f0*/  IMAD.MOV.U32 R11, RZ, RZ, 0x1 ;  /* 0x00000001ff0b7424 */ /* 0x000fe200078e00ff */
[----:B------:R-:W-:Y:S01]  /*3400*/  CS2R R8, SRZ ;  /* 0x0000000000087805 */ /* 0x000fe2000001ff00 */
[----:B------:R-:W1:Y:S01]  /*3410*/  LDCU UR8, c[0x0][0x38c] ;  /* 0x00007180ff0877ac */ /* 0x000e620008000800 */
[----:B------:R-:W-:Y:S01]  /*3420*/  R2UR UR19, R2 ;  /* 0x00000000021372ca */ /* 0x000fe200000e0000 */
[----:B------:R-:W-:Y:S01]  /*3430*/  IMAD.MOV.U32 R10, RZ, RZ, RZ ;  /* 0x000000ffff0a7224 */ /* 0x000fe200078e00ff */
[----:B------:R-:W-:Y:S01]  /*3440*/  UMOV UR22, URZ ;  /* 0x000000ff00167c82 */ /* 0x000fe20008000000 */
[----:B------:R-:W-:Y:S01]  /*3450*/  UMOV UR14, URZ ;  /* 0x000000ff000e7c82 */ /* 0x000fe20008000000 */
[----:B---3--:R-:W-:Y:S01]  /*3460*/  ULEA UR17, UR4, UR17, 0x18 ;  /* 0x0000001104117291 */ /* 0x008fe2000f8ec0ff */
[----:B------:R-:W-:Y:S01]  /*3470*/  UMOV UR26, 0x0 ;  /* 0x00000000001a7882 */ /* 0x000fe20000000000 */
[----:B------:R-:W-:-:S02]  /*3480*/  UMOV UR27, 0x4400010 ;  /* 0x04400010001b7882 */ /* 0x000fc40000000000 */
[----:B------:R-:W-:Y:S02]  /*3490*/  UIADD3 UR6, UPT, UPT, UR17, 0x8800, URZ ;  /* 0x0000880011067890 */ /* 0x000fe4000fffe0ff */
[----:B------:R-:W-:Y:S02]  /*34a0*/  UIADD3 UR7, UPT, UPT, UR17, 0xd800, URZ ;  /* 0x0000d80011077890 */ /* 0x000fe4000fffe0ff */
[----:B----4-:R-:W-:Y:S01]  /*34b0*/  UIADD3 UR5, UPT, UPT, UR5, 0x1f, URZ ;  /* 0x0000001f05057890 */ /* 0x010fe2000fffe0ff */
[----:B--2---:R-:W2:Y:S01]  /*34c0*/  LDS R0, [UR17+0x150] ;  /* 0x00015011ff007984 */ /* 0x004ea20008000800 */
[----:B------:R-:W-:Y:S02]  /*34d0*/  USHF.R.U32.HI UR6, URZ, 0x4, UR6 ;  /* 0x00000004ff067899 */ /* 0x000fe40008011606 */
[----:B------:R-:W-:Y:S02]  /*34e0*/  USHF.R.S32.HI UR4, URZ, 0x1f, UR5 ;  /* 0x0000001fff047899 */ /* 0x000fe40008011405 */
[----:B------:R-:W-:-:S02]  /*34f0*/  ULOP3.LUT UR6, UR6, 0x3fff, URZ, 0xc0, !UPT ;  /* 0x00003fff06067892 */ /* 0x000fc4000f8ec0ff */
[----:B------:R-:W-:Y:S02]  /*3500*/  ULEA.HI UR4, UR4, UR5, URZ, 0x5 ;  /* 0x0000000504047291 */ /* 0x000fe4000f8f28ff */
[----:B------:R-:W-:Y:S02]  /*3510*/  USHF.R.U32.HI UR5, URZ, 0x4, UR7 ;  /* 0x00000004ff057899 */ /* 0x000fe40008011607 */
[----:B------:R-:W-:Y:S02]  /*3520*/  USHF.R.S32.HI UR28, URZ, 0x5, UR4 ;  /* 0x00000005ff1c7899 */ /* 0x000fe40008011404 */
[----:B------:R-:W-:Y:S02]  /*3530*/  ULOP3.LUT UR5, UR5, 0x3fff, URZ, 0xc0, !UPT ;  /* 0x00003fff05057892 */ /* 0x000fe4000f8ec0ff */
[----:B------:R-:W-:Y:S02]  /*3540*/  UISETP.LT.AND UP0, UPT, UR28, 0x1, UPT ;  /* 0x000000011c00788c */ /* 0x000fe4000bf01270 */
[----:B------:R-:W-:-:S02]  /*3550*/  ULOP3.LUT UR20, UR6, 0x10000, URZ, 0xfc, !UPT ;  /* 0x0001000006147892 */ /* 0x000fc4000f8efcff */
[----:B------:R-:W-:Y:S02]  /*3560*/  USEL UR29, UR28, 0x1, !UP0 ;  /* 0x000000011c1d7887 */ /* 0x000fe4000c000000 */
[----:B------:R-:W-:Y:S02]  /*3570*/  ULOP3.LUT UR21, UR5, 0x10000, URZ, 0xfc, !UPT ;  /* 0x0001000005157892 */ /* 0x000fe4000f8efcff */
[----:B------:R-:W-:Y:S02]  /*3580*/  UIADD3 UR29, UPT, UPT, -UR29, URZ, URZ ;  /* 0x000000ff1d1d7290 */ /* 0x000fe4000fffe1ff */
[----:B-1----:R-:W-:Y:S01]  /*3590*/  UISETP.GE.AND UP4, UPT, UR8, 0x1, UPT ;  /* 0x000000010800788c */ /* 0x002fe2000bf86270 */
[----:B------:R-:W-:Y:S01]  /*35a0*/  UMOV UR24, 0x0 ;  /* 0x0000000000187882 */ /* 0x000fe20000000000 */
[----:B------:R-:W-:Y:S01]  /*35b0*/  UMOV UR25, 0x4400010 ;  /* 0x0440001000197882 */ /* 0x000fe20000000000 */
[----:B--2---:R-:W-:-:S15]  /*35c0*/  R2UR UR30, R0 ;  /* 0x00000000001e72ca */ /* 0x004fde00000e0000 */
.L_x_67:
[----:B------:R-:W-:Y:S02]  /*35d0*/  LEA R0, R10, UR17, 0x3 ;  /* 0x000000110a007c11 */ /* 0x000fe4000f8e18ff */
[----:B------:R-:W-:Y:S02]  /*35e0*/  SHF.L.U32 R5, R9, 0x1f, RZ ;  /* 0x0000001f09057819 */ /* 0x000fe400000006ff */
[----:B------:R-:W-:Y:S01]  /*35f0*/  PLOP3.LUT P0, PT, PT, PT, UP4, 0x80, 0x8 ;  /* 0x000000000008781c */ /* 0x000fe20003f0f048 */
[----:B------:R-:W-:Y:S01]  /*3600*/  VIADD R3, R0, 0xb0 ;  /* 0x000000b000037836 */ /* 0x000fe20000000000 */
[----:B-1----:R-:W1:Y:S02]  /*3610*/  SYNCS.PHASECHK.TRANS64.TRYWAIT P1, [R0+URZ+0xa0], R5 ;  /* 0x0000a005000075a7 */ /* 0x002e6400080211ff */
[----:B-1-3--:R-:W-:Y:S09]  /*3620*/  @!P1 BRA `(.L_x_61) ;  /* 0x0000006400609947 */ /* 0x00aff20003800000 */
.L_x_156:
[----:B------:R-:W-:Y:S01]  /*3630*/  LEA R4, R10, UR17, 0x4 ;  /* 0x000000110a047c11 */ /* 0x000fe2000f8e20ff */
[----:B------:R-:W-:Y:S01]  /*3640*/  @UP4 ULEA UR4, UR14, UR17, 0x3 ;  /* 0x000000110e044291 */ /* 0x000fe2000f8e18ff */
[----:B------:R-:W-:Y:S01]  /*3650*/  PLOP3.LUT P2, PT, PT, PT, PT, 0x80, 0x8 ;  /* 0x000000000008781c */ /* 0x000fe20003f4f070 */
[----:B------:R-:W-:Y:S01]  /*3660*/  ULEA UR23, UR22, UR17, 0x3 ;  /* 0x0000001116177291 */ /* 0x000fe2000f8e18ff */
[----:B------:R-:W-:Y:S02]  /*3670*/  PRMT R3, RZ, 0x654, R3 ;  /* 0x00000654ff037816 */ /* 0x000fe40000000003 */
[----:B-1----:R-:W1:Y:S01]  /*3680*/  LDS.128 R4, [R4+0x130] ;  /* 0x0001300004047984 */ /* 0x002e620000000c00 */
[----:B------:R-:W-:Y:S02]  /*3690*/  @P0 SHF.L.U32 R2, R8, 0x1f, RZ ;  /* 0x0000001f08020819 */ /* 0x000fe400000006ff */
[----:B------:R-:W-:Y:S01]  /*36a0*/  SHF.L.U32 R0, R11, 0x1f, RZ ;  /* 0x0000001f0b007819 */ /* 0x000fe200000006ff */
[----:B------:R-:W-:Y:S01]  /*36b0*/  @!PT LDS RZ, [RZ] ;  /* 0x00000000fffff984 */ /* 0x000fe20000000800 */
[----:B------:R-:W-:Y:S01]  /*36c0*/  @!PT LDS RZ, [RZ] ;  /* 0x00000000fffff984 */ /* 0x000fe20000000800 */
[----:B------:R-:W-:Y:S01]  /*36d0*/  @!PT LDS RZ, [RZ] ;  /* 0x00000000fffff984 */ /* 0x000fe20000000800 */
[----:B------:R-:W-:Y:S01]  /*36e0*/  @!PT LDS RZ, [RZ] ;  /* 0x00000000fffff984 */ /* 0x000fe20000000800 */
[----:B------:R2:W-:Y:S06]  /*36f0*/  MEMBAR.ALL.CTA ;  /* 0x0000000000007992 */ /* 0x0005ec0000008000 */
[----:B--2---:R-:W2:Y:S02]  /*3700*/  FENCE.VIEW.ASYNC.S ;  /* 0x00000000000073c6 */ /* 0x004ea40000000000 */
[----:B--2---:R2:W-:Y:S01]  /*3710*/  SYNCS.ARRIVE.TRANS64.RED.A1T0 RZ, [R3+URZ], RZ ;  /* 0x000000ff03ff79a7 */ /* 0x0045e200081004ff */
[----:B------:R2:W3:Y:S01]  /*3720*/  @P0 SYNCS.PHASECHK.TRANS64.TRYWAIT P2, [UR4], R2 ;  /* 0x00000002ff0005a7 */ /* 0x0004e20008041104 */
[----:B------:R-:W-:Y:S01]  /*3730*/  ULEA.HI UR4, UR22, UR22, URZ, 0x1 ;  /* 0x0000001616047291 */ /* 0x000fe2000f8f08ff */
[----:B-1----:R-:W-:-:S03]  /*3740*/  LOP3.LUT P1, RZ, R6, 0x1, RZ, 0xc0, !PT ;  /* 0x0000000106ff7812 */ /* 0x002fc6000782c0ff */
[----:B------:R-:W-:Y:S02]  /*3750*/  USHF.L.U32 UR18, UR4, 0x7, URZ ;  /* 0x0000000704127899 */ /* 0x000fe400080006ff */
[----:B------:R-:W-:Y:S02]  /*3760*/  ULOP3.LUT UR4, UR4, 0xffe, URZ, 0xc0, !UPT ;  /* 0x00000ffe04047892 */ /* 0x000fe4000f8ec0ff */
[----:B------:R-:W-:Y:S02]  /*3770*/  ULOP3.LUT UR18, UR18, 0xffffff00, URZ, 0xc0, !UPT ;  /* 0xffffff0012127892 */ /* 0x000fe4000f8ec0ff */
[----:B------:R-:W-:Y:S02]  /*3780*/  UIADD3 UR4, UPT, UPT, -UR4, UR22, URZ ;  /* 0x0000001604047290 */ /* 0x000fe4000fffe1ff */
[----:B------:R-:W-:Y:S01]  /*3790*/  UIADD3 UR18, UPT, UPT, UR30, UR18, URZ ;  /* 0x000000121e127290 */ /* 0x000fe2000fffe0ff */
[----:B------:R-:W1:Y:S03]  /*37a0*/  SYNCS.PHASECHK.TRANS64.TRYWAIT P0, [UR23+0xe0], R0 ;  /* 0x0000e000ff0075a7 */ /* 0x000e660008001117 */
[----:B------:R-:W-:Y:S01]  /*37b0*/  ULEA UR18, UR4, UR18, 0x14 ;  /* 0x0000001204127291 */ /* 0x000fe2000f8ea0ff */
[----:B-123--:R-:W-:Y:S11]  /*37c0*/  @!P0 BRA `(.L_x_62) ;  /* 0x00000064000c8947 */ /* 0x00eff60003800000 */
.L_x_158:
[----:B------:R-:W-:Y:S01]  /*37d0*/  IADD3 R10, PT, PT, R10, 0x1, RZ ;  /* 0x000000010a0a7810 */ /* 0x000fe20007ffe0ff */
[----:B------:R-:W-:Y:S06]  /*37e0*/  BRA.U !UP4, `(.L_x_63) ;  /* 0x000000010c987547 */ /* 0x000fec000b800000 */
[----:B------:R-:W-:Y:S01]  /*37f0*/  UPLOP3.LUT UP2, UPT, UPT, UPT, UPT, 0x40, 0x4 ;  /* 0x000000000004789c */ /* 0x000fe20003f4e870 */
[----:B------:R-:W-:Y:S01]  /*3800*/  UMOV UR16, UR29 ;  /* 0x0000001d00107c82 */ /* 0x000fe20008000000 */
[----:B------:R-:W-:Y:S01]  /*3810*/  UMOV UR15, UR28 ;  /* 0x0000001c000f7c82 */ /* 0x000fe20008000000 */
[----:B------:R-:W-:-:S08]  /*3820*/  UMOV UR6, UR14 ;  /* 0x0000000e00067c82 */ /* 0x000fd00008000000 */
.L_x_66:
[----:B------:R-:W-:Y:S02]  /*3830*/  UIADD3 UR16, UPT, UPT, UR16, 0x1, URZ ;  /* 0x0000000110107890 */ /* 0x000fe4000fffe0ff */
[----:B--2---:R-:W-:Y:S02]  /*3840*/  ULEA UR5, UR6, UR17, 0x3 ;  /* 0x0000001106057291 */ /* 0x004fe4000f8e18ff */
[----:B------:R-:W-:Y:S01]  /*3850*/  UISETP.NE.AND UP3, UPT, UR16, URZ, UPT ;  /* 0x000000ff1000728c */ /* 0x000fe2000bf65270 */
[----:B---3--:R-:W-:Y:S10]  /*3860*/  @P2 BRA `(.L_x_64) ;  /* 0x00000000000c2947 */ /* 0x008ff40003800000 */
[----:B-1----:R-:W-:Y:S04]  /*3870*/  SHF.L.U32 R3, R8, 0x1f, RZ ;  /* 0x0000001f08037819 */ /* 0x002fe800000006ff */
[----:B------:R-:W1:Y:S02]  /*3880*/  SYNCS.PHASECHK.TRANS64.TRYWAIT P0, [UR5], R3 ;  /* 0x00000003ff0075a7 */ /* 0x000e640008001105 */
[----:B-1----:R-:W-:Y:S05]  /*3890*/  @!P0 BRA `(.L_x_65) ;  /* 0x0000006000f08947 */ /* 0x002fea0003800000 */
.L_x_64:
[----:B------:R-:W-:Y:S01]  /*38a0*/  UISETP.NE.AND UP0, UPT, UR15, 0x1, UPT ;  /* 0x000000010f00788c */ /* 0x000fe2000bf05270 */
[----:B------:R-:W-:Y:S01]  /*38b0*/  PLOP3.LUT P2, PT, PT, PT, PT, 0x80, 0x8 ;  /* 0x000000000008781c */ /* 0x000fe20003f4f070 */
[----:B------:R-:W-:Y:S02]  /*38c0*/  UIADD3 UR4, UPT, UPT, UR6, 0x1, URZ ;  /* 0x0000000106047890 */ /* 0x000fe4000fffe0ff */
[----:B------:R-:W-:Y:S02]  /*38d0*/  ULEA UR12, UR6, UR21, 0xa ;  /* 0x00000015060c7291 */ /* 0x000fe4000f8e50ff */
[----:B------:R-:W-:Y:S01]  /*38e0*/  UISETP.NE.AND UP1, UPT, UR4, 0x5, UPT ;  /* 0x000000050400788c */ /* 0x000fe2000bf25270 */
[----:B------:R-:W-:Y:S01]  /*38f0*/  PLOP3.LUT P0, PT, PT, PT, UP0, 0x80, 0x8 ;  /* 0x000000000008781c */ /* 0x000fe20003f0f008 */
[----:B------:R-:W-:Y:S02]  /*3900*/  UIADD3 UR10, UPT, UPT, UR12, 0x2, URZ ;  /* 0x000000020c0a7890 */ /* 0x000fe4000fffe0ff */
[----:B------:R-:W-:Y:S02]  /*3910*/  USEL UR7, URZ, 0x1, UP1 ;  /* 0x00000001ff077887 */ /* 0x000fe40008800000 */
[----:B------:R-:W-:Y:S02]  /*3920*/  USEL UR14, UR4, URZ, UP1 ;  /* 0x000000ff040e7287 */ /* 0x000fe40008800000 */
[----:B------:R-:W-:Y:S02]  /*3930*/  UIADD3 UR15, UPT, UPT, UR15, -0x1, URZ ;  /* 0xffffffff0f0f7890 */ /* 0x000fe4000fffe0ff */
[----:B------:R-:W-:Y:S01]  /*3940*/  @UP0 ULEA UR4, UR14, UR17, 0x3 ;  /* 0x000000110e040291 */ /* 0x000fe2000f8e18ff */
[----:B------:R-:W-:Y:S01]  /*3950*/  LOP3.LUT R8, R8, UR7, RZ, 0x3c, !PT ;  /* 0x0000000708087c12 */ /* 0x000fe2000f8e3cff */
[----:B------:R-:W-:Y:S01]  /*3960*/  UIADD3 UR7, UPT, UPT, UR5, 0x28, URZ ;  /* 0x0000002805077890 */ /* 0x000fe2000fffe0ff */
[----:B------:R-:W-:Y:S02]  /*3970*/  UMOV UR13, 0x80004020 ;  /* 0x80004020000d7882 */ /* 0x000fe40000000000 */
[----:B-1----:R-:W-:Y:S01]  /*3980*/  @P0 SHF.L.U32 R0, R8, 0x1f, RZ ;  /* 0x0000001f08000819 */ /* 0x002fe200000006ff */
[----:B------:R-:W-:Y:S01]  /*3990*/  UMOV UR5, 0x80004020 ;  /* 0x8000402000057882 */ /* 0x000fe20000000000 */
[----:B------:R-:W-:Y:S01]  /*39a0*/  UMOV UR11, 0x80004020 ;  /* 0x80004020000b7882 */ /* 0x000fe20000000000 */
[----:B------:R-:W-:Y:S01]  /*39b0*/  UMOV UR9, 0x80004020 ;  /* 0x8000402000097882 */ /* 0x000fe20000000000 */
[----:B------:R2:W3:Y:S01]  /*39c0*/  @P0 SYNCS.PHASECHK.TRANS64.TRYWAIT P2, [UR4], R0 ;  /* 0x00000000ff0005a7 */ /* 0x0004e20008041104 */
[----:B------:R-:W-:Y:S03]  /*39d0*/  ULEA UR4, UR6, UR20, 0x8 ;  /* 0x0000001406047291 */ /* 0x000fe6000f8e40ff */
[----:B------:R-:W-:Y:S01]  /*39e0*/  UMOV UR6, UR14 ;  /* 0x0000000e00067c82 */ /* 0x000fe20008000000 */
[----:B------:R-:W-:Y:S05]  /*39f0*/  UIADD3 UR8, UPT, UPT, UR4, 0x2, URZ ;  /* 0x0000000204087890 */ /* 0x000fea000fffe0ff */
[----:B------:R2:W-:Y:S01]  /*3a00*/  UTCHMMA gdesc[UR4], gdesc[UR12], tmem[UR18], tmem[UR26], idesc[UR27], UP2 ;  /* 0x00ff1a0c040075ea */ /* 0x0005e20009000012 */
[----:B------:R-:W-:Y:S03]  /*3a10*/  UPLOP3.LUT UP2, UPT, UPT, UPT, UPT, 0x80, 0x8 ;  /* 0x000000000008789c */ /* 0x000fe60003f4f070 */
[----:B------:R2:W-:Y:S01]  /*3a20*/  UTCHMMA gdesc[UR8], gdesc[UR10], tmem[UR18], tmem[UR24], idesc[UR25], UPT ;  /* 0x00ff180a080075ea */ /* 0x0005e2000b800012 */
[----:B------:R2:W-:Y:S01]  /*3a30*/  UTCBAR.MULTICAST [UR7], URZ, UR19 ;  /* 0x000000ff070073e9 */ /* 0x0005e20008000813 */
[----:B------:R-:W-:Y:S06]  /*3a40*/  BRA.U UP3, `(.L_x_66) ;  /* 0xfffffffd03787547 */ /* 0x000fec000b83ffff */
.L_x_63:
[----:B--2---:R-:W-:Y:S01]  /*3a50*/  UIADD3 UR4, UPT, UPT, UR22, 0x1, URZ ;  /* 0x0000000116047890 */ /* 0x004fe2000fffe0ff */
[C---:B------:R-:W-:Y:S01]  /*3a60*/  ISETP.NE.AND P0, PT, R10.reuse, 0x2, PT ;  /* 0x000000020a00780c */ /* 0x040fe20003f05270 */
[----:B------:R-:W-:Y:S02]  /*3a70*/  UIADD3 UR5, UPT, UPT, UR23, 0xc0, URZ ;  /* 0x000000c017057890 */ /* 0x000fe4000fffe0ff */
[----:B------:R-:W-:Y:S01]  /*3a80*/  UISETP.NE.AND UP0, UPT, UR4, 0x4, UPT ;  /* 0x000000040400788c */ /* 0x000fe2000bf05270 */
[----:B-1----:R-:W-:Y:S02]  /*3a90*/  SEL R0, RZ, 0x1, P0 ;  /* 0x00000001ff007807 */ /* 0x002fe40000000000 */
[----:B------:R-:W-:Y:S01]  /*3aa0*/  SEL R10, R10, RZ, P0 ;  /* 0x000000ff0a0a7207 */ /* 0x000fe20000000000 */
[----:B------:R-:W-:Y:S01]  /*3ab0*/  USEL UR6, URZ, 0x1, UP0 ;  /* 0x00000001ff067887 */ /* 0x000fe20008000000 */
[----:B------:R-:W-:Y:S01]  /*3ac0*/  LOP3.LUT R9, R9, R0, RZ, 0x3c, !PT ;  /* 0x0000000009097212 */ /* 0x000fe200078e3cff */
[----:B------:R-:W-:Y:S01]  /*3ad0*/  USEL UR22, UR4, URZ, UP0 ;  /* 0x000000ff04167287 */ /* 0x000fe20008000000 */
[----:B------:R1:W-:Y:S03]  /*3ae0*/  UTCBAR [UR5], URZ ;  /* 0x000000ff050073e9 */ /* 0x0003e600080000ff */
[----:B------:R-:W-:Y:S01]  /*3af0*/  LOP3.LUT R11, R11, UR6, RZ, 0x3c, !PT ;  /* 0x000000060b0b7c12 */ /* 0x000fe2000f8e3cff */
[----:B------:R-:W-:Y:S07]  /*3b00*/  @P1 BRA `(.L_x_67) ;  /* 0xfffffff800b01947 */ /* 0x000fee000383ffff */
[----:B------:R-:W2:Y:S01]  /*3b10*/  S2UR UR8, SR_CgaCtaId ;  /* 0x00000000000879c3 */ /* 0x000ea20000008800 */
[----:B------:R-:W-:Y:S01]  /*3b20*/  ELECT P0, URZ, PT ;  /* 0x0000000000ff782f */ /* 0x000fe20003800000 */
[----:B------:R-:W-:Y:S01]  /*3b30*/  IMAD.MOV.U32 R0, RZ, RZ, 0x1 ;  /* 0x00000001ff007424 */ /* 0x000fe200078e00ff */
[----:B------:R-:W-:Y:S01]  /*3b40*/  UIADD3 UR17, UPT, UPT, UR17, 0xe0, URZ ;  /* 0x000000e011117890 */ /* 0x000fe2000fffe0ff */
[----:B------:R-:W-:Y:S01]  /*3b50*/  SHF.L.U32 R3, R11, 0x1f, RZ ;  /* 0x0000001f0b037819 */ /* 0x000fe200000006ff */
[----:B------:R-:W-:-:S03]  /*3b60*/  UMOV UR4, 0x40 ;  /* 0x0000004000047882 */ /* 0x000fc60000000000 */
[----:B------:R-:W-:Y:S01]  /*3b70*/  UVIRTCOUNT.DEALLOC.SMPOOL 0x80 ;  /* 0x000000800000784c */ /* 0x000fe20000000000 */
[----:B--2---:R-:W-:Y:S02]  /*3b80*/  ULEA UR8, UR8, UR4, 0x18 ;  /* 0x0000000408087291 */ /* 0x004fe4000f8ec0ff */
[----:B------:R-:W-:-:S07]  /*3b90*/  ULEA UR4, UR22, UR17, 0x3 ;  /* 0x0000001116047291 */ /* 0x000fce000f8e18ff */
[----:B------:R2:W-:Y:S02]  /*3ba0*/  @P0 STS.U8 [UR8+0x1c], R0 ;  /* 0x00001c00ff000988 */ /* 0x0005e40008000008 */
[----:B------:R-:W4:Y:S02]  /*3bb0*/  SYNCS.PHASECHK.TRANS64.TRYWAIT P0, [UR4], R3 ;  /* 0x00000003ff0075a7 */ /* 0x000f240008001104 */
[----:B--2-4-:R-:W-:Y:S05]  /*3bc0*/  @!P0 BRA `(.L_x_68) ;  /* 0x00000060003c8947 */ /* 0x014fea0003800000 */
.L_x_161:
[----:B------:R-:W-:-:S04]  /*3bd0*/  UIADD3 UR4, UPT, UPT, UR22, 0x1, URZ ;  /* 0x0000000116047890 */ /* 0x000fc8000fffe0ff */
[----:B------:R-:W-:-:S04]  /*3be0*/  UISETP.NE.AND UP0, UPT, UR4, 0x4, UPT ;  /* 0x000000040400788c */ /* 0x000fc8000bf05270 */
[----:B------:R-:W-:Y:S02]  /*3bf0*/  USEL UR6, URZ, 0x1, UP0 ;  /* 0x00000001ff067887 */ /* 0x000fe40008000000 */
[----:B------:R-:W-:-:S04]  /*3c00*/  USEL UR4, UR4, URZ, UP0 ;  /* 0x000000ff04047287 */ /* 0x000fc80008000000 */
[----:B-1----:R-:W-:Y:S01]  /*3c10*/  ULEA UR5, UR4, UR17, 0x3 ;  /* 0x0000001104057291 */ /* 0x002fe2000f8e18ff */
[----:B------:R-:W-:-:S04]  /*3c20*/  LOP3.LUT R2, R11, UR6, RZ, 0x3c, !PT ;  /* 0x000000060b027c12 */ /* 0x000fc8000f8e3cff */
[----:B--2---:R-:W-:-:S04]  /*3c30*/  SHF.L.U32 R3, R2, 0x1f, RZ ;  /* 0x0000001f02037819 */ /* 0x004fc800000006ff */
[----:B------:R-:W1:Y:S02]  /*3c40*/  SYNCS.PHASECHK.TRANS64.TRYWAIT P0, [UR5], R3 ;  /* 0x00000003ff0075a7 */ /* 0x000e640008001105 */
[----:B-1----:R-:W-:Y:S05]  /*3c50*/  @!P0 BRA `(.L_x_69) ;  /* 0x0000006000308947 */ /* 0x002fea0003800000 */
.L_x_163:
        /* <DEDUP_REMOVED lines=9> */
.L_x_165:
[----:B------:R-:W-:-:S04]  /*3cf0*/  UIADD3 UR4, UPT, UPT, UR4, 0x1, URZ ;  /* 0x0000000104047890 */ /* 0x000fc8000fffe0ff */
[----:B------:R-:W-:-:S04]  /*3d00*/  UISETP.NE.AND UP0, UPT, UR4, 0x4, UPT ;  /* 0x000000040400788c */ /* 0x000fc8000bf05270 */
[----:B------:R-:W-:Y:S02]  /*3d10*/  USEL UR5, URZ, 0x1, UP0 ;  /* 0x00000001ff057887 */ /* 0x000fe40008000000 */
[----:B------:R-:W-:-:S04]  /*3d20*/  USEL UR4, UR4, URZ, UP0 ;  /* 0x000000ff04047287 */ /* 0x000fc80008000000 */
[----:B------:R-:W-:Y:S01]  /*3d30*/  ULEA UR4, UR4, UR17, 0x3 ;  /* 0x0000001104047291 */ /* 0x000fe2000f8e18ff */
[----:B-1----:R-:W-:-:S04]  /*3d40*/  LOP3.LUT R3, R2, UR5, RZ, 0x3c, !PT ;  /* 0x0000000502037c12 */ /* 0x002fc8000f8e3cff */
[----:B------:R-:W-:-:S04]  /*3d50*/  SHF.L.U32 R3, R3, 0x1f, RZ ;  /* 0x0000001f03037819 */ /* 0x000fc800000006ff */
[----:B------:R-:W1:Y:S02]  /*3d60*/  SYNCS.PHASECHK.TRANS64.TRYWAIT P0, [UR4], R3 ;  /* 0x00000003ff0075a7 */ /* 0x000e640008001104 */
[----:B-1----:R-:W-:Y:S05]  /*3d70*/  @!P0 BRA `(.L_x_71) ;  /* 0x0000006000188947 */ /* 0x002fea0003800000 */
.L_x_167:
[----:B------:R-:W-:Y:S01]  /*3d80*/  NOP ;  /* 0x0000000000007918 */ /* 0x000fe20000000000 */
[----:B-1----:R-:W1:Y:S01]  /*3d90*/  LDS R0, [UR8+0x14] ;  /* 0x00001408ff007984 */ /* 0x002e620008000800 */
[----:B------:R-:W-:Y:S01]  /*3da0*/  ULOP3.LUT UR4, UR30, 0xffff, URZ, 0xc0, !UPT ;  /* 0x0000ffff1e047892 */ /* 0x000fe2000f8ec0ff */
[----:B------:R-:W-:Y:S01]  /*3db0*/  UMOV UR5, 0xffff ;  /* 0x0000ffff00057882 */ /* 0x000fe20000000000 */
[----:B------:R-:W-:Y:S02]  /*3dc0*/  UMOV UR6, 0x1 ;  /* 0x0000000100067882 */ /* 0x000fe40000000000 */
[----:B------:R-:W-:-:S04]  /*3dd0*/  USHF.R.U32.HI UR4, URZ, 0x5, UR4 ;  /* 0x00000005ff047899 */ /* 0x000fc80008011604 */
[----:B------:R-:W-:Y:S02]  /*3de0*/  USHF.L.U32 UR5, UR5, UR4, URZ ;  /* 0x0000000405057299 */ /* 0x000fe400080006ff */
[----:B------:R-:W-:-:S04]  /*3df0*/  USHF.L.U32 UR4, UR6, UR4, URZ ;  /* 0x0000000406047299 */ /* 0x000fc800080006ff */
[----:B-1----:R-:W-:-:S04]  /*3e00*/  LOP3.LUT R0, R0, UR5, RZ, 0xc0, !PT ;  /* 0x0000000500007c12 */ /* 0x002fc8000f8ec0ff */
[----:B------:R-:W-:-:S13]  /*3e10*/  ISETP.NE.AND P0, PT, R0, UR5, PT ;  /* 0x0000000500007c0c */ /* 0x000fda000bf05270 */
[----:B------:R-:W-:Y:S05]  /*3e20*/  @P0 BRA `(.L_x_72) ;  /* 0x0000000000580947 */ /* 0x000fea0003800000 */
[----:B------:R-:W1:Y:S02]  /*3e30*/  LDS R0, [UR8+0x18] ;  /* 0x00001808ff007984 */ /* 0x000e640008000800 */
[----:B-1----:R-:W-:-:S04]  /*3e40*/  LOP3.LUT R0, R0, UR4, RZ, 0xc0, !PT ;  /* 0x0000000400007c12 */ /* 0x002fc8000f8ec0ff */
[----:B------:R-:W-:-:S13]  /*3e50*/  ISETP.NE.AND P0, PT, R0, UR4, PT ;  /* 0x0000000400007c0c */ /* 0x000fda000bf05270 */
[----:B------:R-:W-:Y:S05]  /*3e60*/  @P0 BRA `(.L_x_73) ;  /* 0x00000000003c0947 */ /* 0x000fea0003800000 */
[----:B------:R-:W1:Y:S01]  /*3e70*/  S2R R2, SR_LANEID ;  /* 0x0000000000027919 */ /* 0x000e620000000000 */
[----:B------:R-:W-:Y:S01]  /*3e80*/  ULOP3.LUT UR5, URZ, UR5, URZ, 0x33, !UPT ;  /* 0x00000005ff057292 */ /* 0x000fe2000f8e33ff */
[----:B------:R-:W-:Y:S01]  /*3e90*/  LOP3.LUT R4, RZ, UR4, RZ, 0x33, !PT ;  /* 0x00000004ff047c12 */ /* 0x000fe2000f8e33ff */
[----:B------:R-:W-:Y:S02]  /*3ea0*/  VOTEU.ANY UR4, UPT, PT ;  /* 0x0000000000047886 */ /* 0x000fe400038e0100 */
[----:B------:R-:W-:Y:S01]  /*3eb0*/  UFLO.U32 UR4, UR4 ;  /* 0x00000004000472bd */ /* 0x000fe200080e0000 */
[----:B------:R-:W2:Y:S01]  /*3ec0*/  REDUX UR6, R4 ;  /* 0x00000000040673c4 */ /* 0x000ea20000000000 */
[----:B------:R-:W-:-:S06]  /*3ed0*/  IMAD.U32 R0, RZ, RZ, UR5 ;  /* 0x00000005ff007e24 */ /* 0x000fcc000f8e00ff */
[----:B------:R4:W-:Y:S01]  /*3ee0*/  UTCATOMSWS.AND URZ, UR5 ;  /* 0x0000000500ff79e3 */ /* 0x0009e20008000000 */
[----:B------:R-:W3:Y:S01]  /*3ef0*/  REDUX UR7, R0 ;  /* 0x00000000000773c4 */ /* 0x000ee20000000000 */
[----:B-1----:R-:W-:Y:S01]  /*3f00*/  ISETP.EQ.U32.AND P0, PT, R2, UR4, PT ;  /* 0x0000000402007c0c */ /* 0x002fe2000bf02070 */
[----:B--2---:R-:W-:Y:S01]  /*3f10*/  IMAD.U32 R2, RZ, RZ, UR6 ;  /* 0x00000006ff027e24 */ /* 0x004fe2000f8e00ff */
[----:B---3--:R-:W-:-:S11]  /*3f20*/  MOV R3, UR7 ;  /* 0x0000000700037c02 */ /* 0x008fd60008000f00 */
[----:B------:R4:W-:Y:S04]  /*3f30*/  @P0 ATOMS.AND RZ, [UR8+0x14], R3 ;  /* 0x00001403ffff098c */ /* 0x0009e8000a800008 */
[----:B------:R4:W-:Y:S01]  /*3f40*/  @P0 ATOMS.AND RZ, [UR8+0x18], R2 ;  /* 0x00001802ffff098c */ /* 0x0009e2000a800008 */
[----:B------:R-:W-:Y:S05]  /*3f50*/  BRA `(.L_x_74) ;  /* 0x0000000000147947 */ /* 0x000fea0003800000 */
.L_x_73:
[----:B------:R-:W-:Y:S02]  /*3f60*/  MOV R2, 0x3f80 ;  /* 0x00003f8000027802 */ /* 0x000fe40000000f00 */
[----:B---3-5:R-:W-:Y:S05]  /*3f70*/  CALL.REL.NOINC `($__internal_0_$__cuda_sm10x_tcgen05_guardrail_trap_col_being_dealloced_not_returned_by_alloc) ;  /* 0x0000006400007944 */ /* 0x028fea0003c00000 */
[----:B------:R-:W-:Y:S05]  /*3f80*/  BRA `(.L_x_74) ;  /* 0x0000000000087947 */ /* 0x000fea0003800000 */
.L_x_72:
[----:B------:R-:W-:Y:S02]  /*3f90*/  MOV R2, 0x3fb0 ;  /* 0x00003fb000027802 */ /* 0x000fe40000000f00 */
[----:B---3-5:R-:W-:Y:S05]  /*3fa0*/  CALL.REL.NOINC `($__internal_2_$__cuda_sm10x_tcgen05_guardrail_trap_unallocated_columns_being_dealloced) ;  /* 0x00000064000c7944 */ /* 0x028fea0003c00000 */
.L_x_74:
[----:B------:R-:W-:Y:S01]  /*3fb0*/  NOP ;  /* 0x0000000000007918 */ /* 0x000fe20000000000 */
[----:B----4-:R-:W-:Y:S05]  /*3fc0*/  EXIT ;  /* 0x000000000000794d */ /* 0x010fea0003800000 */
.L_x_56:
[----:B------:R-:W-:-:S09]  /*3fd0*/  UISETP.NE.OR UP0, UPT, UR17, 0x3, !UP3 ;  /* 0x000000031100788c */ /* 0x000fd2000df05670 */
[----:B------:R-:W-:Y:S05]  /*3fe0*/  BRA.U UP0, `(.L_x_75) ;  /* 0x00000011005c7547 */ /* 0x000fea000b800000 */
[----:B------:R-:W2:Y:S01]  /*3ff0*/  S2UR UR10, SR_CgaCtaId ;  /* 0x00000000000a79c3 */ /* 0x000ea20000008800 */
[----:B------:R-:W3:Y:S01]  /*4000*/  LDCU UR31, c[0x0][0x370] ;  /* 0x00006e00ff1f77ac */ /* 0x000ee20008000800 */
[----:B------:R-:W-:Y:S02]  /*4010*/  HFMA2 R13, -RZ, RZ, 0, 0 ;  /* 0x00000000ff0d7431 */ /* 0x000fe400000001ff */
[----:B------:R-:W-:Y:S01]  /*4020*/  IMAD.MOV.U32 R15, RZ, RZ, 0x1 ;  /* 0x00000001ff0f7424 */ /* 0x000fe200078e00ff */
[----:B------:R-:W-:Y:S01]  /*4030*/  MOV R7, 0x2000 ;  /* 0x0000200000077802 */ /* 0x000fe20000000f00 */
[----:B------:R-:W3:Y:S01]  /*4040*/  LDCU.128 UR44, c[0x0][0xb10] ;  /* 0x00016200ff2c77ac */ /* 0x000ee20008000c00 */
[----:B------:R-:W-:Y:S01]  /*4050*/  IMAD.MOV.U32 R14, RZ, RZ, RZ ;  /* 0x000000ffff0e7224 */ /* 0x000fe200078e00ff */
[----:B------:R-:W4:Y:S01]  /*4060*/  LDC.64 R16, c[0x0][0x348] ;  /* 0x0000d200ff107b82 */ /* 0x000f220000000a00 */
[----:B------:R-:W1:Y:S01]  /*4070*/  LDCU UR30, c[0x0][0x374] ;  /* 0x00006e80ff1e77ac */ /* 0x000e620008000800 */
[----:B------:R-:W2:Y:S06]  /*4080*/  LDCU UR15, c[0x0][0xb0c] ;  /* 0x00016180ff0f77ac */ /* 0x000eac0008000800 */
[----:B------:R-:W4:Y:S01]  /*4090*/  LDC.64 R2, c[0x0][0x888] ;  /* 0x00022200ff027b82 */ /* 0x000f220000000a00 */
[----:B------:R-:W4:Y:S01]  /*40a0*/  LDCU UR49, c[0x0][0xb20] ;  /* 0x00016400ff3177ac */ /* 0x000f220008000800 */
[----:B------:R-:W4:Y:S06]  /*40b0*/  LDCU UR4, c[0x0][0xb30] ;  /* 0x00016600ff0477ac */ /* 0x000f2c0008000800 */
[----:B------:R-:W4:Y:S01]  /*40c0*/  LDC.64 R4, c[0x0][0x890] ;  /* 0x00022400ff047b82 */ /* 0x000f220000000a00 */
[----:B------:R-:W-:Y:S01]  /*40d0*/  UMOV UR21, 0x400 ;  /* 0x0000040000157882 */ /* 0x000fe20000000000 */
[----:B---3--:R-:W-:-:S02]  /*40e0*/  UIMAD.WIDE.U32 UR6, UR31, UR44, URZ ;  /* 0x0000002c1f0672a5 */ /* 0x008fc4000f8e00ff */
[----:B-1----:R-:W-:Y:S02]  /*40f0*/  UIMAD.WIDE.U32 UR8, UR30, UR47, URZ ;  /* 0x0000002f1e0872a5 */ /* 0x002fe4000f8e00ff */
[----:B--2---:R-:W-:Y:S02]  /*4100*/  ULEA UR21, UR10, UR21, 0x18 ;  /* 0x000000150a157291 */ /* 0x004fe4000f8ec0ff */
[----:B------:R-:W-:Y:S02]  /*4110*/  UPLOP3.LUT UP3, UPT, UPT, UPT, UPT, 0x40, 0x4 ;  /* 0x000000000004789c */ /* 0x000fe40003f6e870 */
[----:B------:R-:W-:Y:S02]  /*4120*/  UIADD3 UR37, UPT, UPT, UR21, 0x68, URZ ;  /* 0x0000006815257890 */ /* 0x000fe4000fffe0ff */
[----:B------:R-:W-:Y:S02]  /*4130*/  UIADD3 UR33, UPT, UPT, UR21, 0x50, URZ ;  /* 0x0000005015217890 */ /* 0x000fe4000fffe0ff */
[----:B------:R-:W-:-:S02]  /*4140*/  UIADD3 UR25, UPT, UPT, UR21, 0x58, URZ ;  /* 0x0000005815197890 */ /* 0x000fc4000fffe0ff */
[----:B------:R-:W-:Y:S01]  /*4150*/  UIADD3 UR17, UPT, UPT, UR21, 0x60, URZ ;  /* 0x0000006015117890 */ /* 0x000fe2000fffe0ff */
[----:B------:R-:W-:Y:S01]  /*4160*/  UMOV UR6, UR7 ;  /* 0x0000000700067c82 */ /* 0x000fe20008000000 */
[----:B------:R-:W-:Y:S01]  /*4170*/  UMOV UR41, UR9 ;  /* 0x0000000900297c82 */ /* 0x000fe20008000000 */
[----:B------:R-:W-:Y:S02]  /*4180*/  UISETP.GE.AND UP0, UPT, UR42, 0x1, UPT ;  /* 0x000000012a00788c */ /* 0x000fe4000bf06270 */
[----:B------:R-:W-:Y:S01]  /*4190*/  UISETP.NE.AND UP4, UPT, UR42, 0x1, UPT ;  /* 0x000000012a00788c */ /* 0x000fe2000bf85270 */
[----:B------:R-:W1:Y:S01]  /*41a0*/  LDCU.64 UR22, c[0x0][0xb28] ;  /* 0x00016500ff1677ac */ /* 0x000e620008000a00 */
[----:B------:R-:W-:Y:S02]  /*41b0*/  UISETP.NE.AND UP6, UPT, UR15, 0x1, UPT ;  /* 0x000000010f00788c */ /* 0x000fe4000bfc5270 */
[----:B------:R-:W-:Y:S02]  /*41c0*/  UISETP.NE.AND UP5, UPT, UR46, 0x1, UPT ;  /* 0x000000012e00788c */ /* 0x000fe4000bfa5270 */
[----:B------:R-:W-:-:S02]  /*41d0*/  UPRMT UR37, UR10, 0x654, UR37 ;  /* 0x000006540a257896 */ /* 0x000fc40008000025 */
[----:B------:R-:W-:Y:S02]  /*41e0*/  USHF.R.U32.HI UR43, URZ, UR45, UR6 ;  /* 0x0000002dff2b7299 */ /* 0x000fe40008011606 */
[----:B------:R-:W-:Y:S02]  /*41f0*/  UPRMT UR40, UR10, 0x654, UR33 ;  /* 0x000006540a287896 */ /* 0x000fe40008000021 */
[----:B------:R-:W-:Y:S02]  /*4200*/  UPRMT UR39, UR10, 0x654, UR25 ;  /* 0x000006540a277896 */ /* 0x000fe40008000019 */
[----:B------:R-:W-:Y:S02]  /*4210*/  UPRMT UR38, UR10, 0x654, UR17 ;  /* 0x000006540a267896 */ /* 0x000fe40008000011 */
[----:B----4-:R-:W-:Y:S02]  /*4220*/  USHF.R.U32.HI UR41, URZ, UR49, UR41 ;  /* 0x00000031ff297299 */ /* 0x010fe40008011629 */
[----:B------:R-:W-:-:S11]  /*4230*/  UISETP.NE.AND UP2, UPT, UR4, 0x1, UPT ;  /* 0x000000010400788c */ /* 0x000fd6000bf45270 */
.L_x_86:
[C---:B------:R-:W-:Y:S02]  /*4240*/  LEA R12, R14.reuse, UR21, 0x3 ;  /* 0x000000150e0c7c11 */ /* 0x040fe4000f8e18ff */
[----:B------:R-:W-:Y:S02]  /*4250*/  SHF.L.U32 R9, R13, 0x1f, RZ ;  /* 0x0000001f0d097819 */ /* 0x000fe400000006ff */
[----:B------:R-:W-:Y:S02]  /*4260*/  LEA R10, R14, UR21, 0x4 ;  /* 0x000000150e0a7c11 */ /* 0x000fe4000f8e20ff */
[----:B--2---:R-:W2:Y:S02]  /*4270*/  SYNCS.PHASECHK.TRANS64.TRYWAIT P0, [R12+URZ+0xa0], R9 ;  /* 0x0000a0090c0075a7 */ /* 0x004ea400080011ff */
[----:B--2---:R-:W-:Y:S05]  /*4280*/  @!P0 BRA `(.L_x_76) ;  /* 0x0000005800ec8947 */ /* 0x004fea0003800000 */
.L_x_168:
[----:B--2---:R-:W2:Y:S01]  /*4290*/  LDS.128 R8, [R10+0x130] ;  /* 0x000130000a087984 */ /* 0x004ea20000000c00 */
[----:B------:R-:W-:Y:S01]  /*42a0*/  UISETP.GE.AND UP0, UPT, UR42, 0x1, UPT ;  /* 0x000000012a00788c */ /* 0x000fe2000bf06270 */
[----:B------:R-:W-:Y:S01]  /*42b0*/  @!PT LDS RZ, [RZ] ;  /* 0x00000000fffff984 */ /* 0x000fe20000000800 */
[----:B------:R-:W-:Y:S01]  /*42c0*/  @!PT LDS RZ, [RZ] ;  /* 0x00000000fffff984 */ /* 0x000fe20000000800 */
[----:B------:R-:W-:Y:S01]  /*42d0*/  @!PT LDS RZ, [RZ] ;  /* 0x00000000fffff984 */ /* 0x000fe20000000800 */
[----:B------:R-:W-:Y:S01]  /*42e0*/  @!PT LDS RZ, [RZ] ;  /* 0x00000000fffff984 */ /* 0x000fe20000000800 */
[----:B------:R3:W-:Y:S06]  /*42f0*/  MEMBAR.ALL.CTA ;  /* 0x0000000000007992 */ /* 0x0007ec0000008000 */
[----:B---3--:R-:W3:Y:S01]  /*4300*/  FENCE.VIEW.ASYNC.S ;  /* 0x00000000000073c6 */ /* 0x008ee20000000000 */
[----:B--2---:R-:W-:Y:S11]  /*4310*/  LOP3.LUT P0, RZ, R10, 0x1, RZ, 0xc0, !PT ;  /* 0x000000010aff7812 */ /* 0x004ff6000780c0ff */
[----:B------:R-:W-:Y:S02]  /*4320*/  @!UPT UIADD3 URZ, UPT, UPT, URZ, URZ, URZ ;  /* 0x000000fffffff290 */ /* 0x000fe4000fffe0ff */
[----:B---3--:R-:W-:Y:S01]  /*4330*/  VOTEU.ANY UP1, P0 ;  /* 0x0000000000ff7886 */ /* 0x008fe20000020100 */
[----:B------:R-:W-:Y:S11]  /*4340*/  PLOP3.LUT P0, PT, PT, PT, UP1, 0x80, 0x8 ;  /* 0x000000000008781c */ /* 0x000ff60003f0f018 */
[----:B------:R-:W-:Y:S02]  /*4350*/  @!UPT UIADD3 URZ, UPT, UPT, URZ, URZ, URZ ;  /* 0x000000fffffff290 */ /* 0x000fe4000fffe0ff */
[----:B------:R-:W-:Y:S02]  /*4360*/  @P0 SHF.R.U32.HI R0, RZ, 0x10, R9 ;  /* 0x00000010ff000819 */ /* 0x000fe40000011609 */
[----:B------:R-:W-:Y:S02]  /*4370*/  @P0 MOV R6, R8 ;  /* 0x0000000800060202 */ /* 0x000fe40000000f00 */
[----:B------:R-:W-:Y:S01]  /*4380*/  @P0 R2UR UR4, R0 ;  /* 0x00000000000402ca */ /* 0x000fe200000e0000 */
[----:B------:R-:W-:Y:S01]  /*4390*/  VIADD R0, R12, 0xb0 ;  /* 0x000000b00c007836 */ /* 0x000fe20000000000 */
[----:B------:R-:W-:Y:S02]  /*43a0*/  @P0 LOP3.LUT R8, R9, 0xffff, RZ, 0xc0, !PT ;  /* 0x0000ffff09080812 */ /* 0x000fe400078ec0ff */
[----:B------:R-:W-:Y:S02]  /*43b0*/  @P0 R2UR UR6, R6 ;  /* 0x00000000060602ca */ /* 0x000fe400000e0000 */
[----:B------:R-:W-:Y:S02]  /*43c0*/  PRMT R0, RZ, 0x654, R0 ;  /* 0x00000654ff007816 */ /* 0x000fe40000000000 */
[----:B------:R-:W-:Y:S02]  /*43d0*/  @P0 R2UR UR5, R8 ;  /* 0x00000000080502ca */ /* 0x000fe400000e0000 */
[----:B------:R2:W-:Y:S03]  /*43e0*/  SYNCS.ARRIVE.TRANS64.RED.A1T0 RZ, [R0+URZ], RZ ;  /* 0x000000ff00ff79a7 */ /* 0x0005e600081004ff */
[----:B------:R-:W-:Y:S04]  /*43f0*/  @UP1 UMOV UR29, UR4 ;  /* 0x00000004001d1c82 */ /* 0x000fe80008000000 */
[----:B------:R-:W-:Y:S04]  /*4400*/  @UP1 UMOV UR14, UR6 ;  /* 0x00000006000e1c82 */ /* 0x000fe80008000000 */
[----:B------:R-:W-:Y:S01]  /*4410*/  @UP1 UMOV UR13, UR5 ;  /* 0x00000005000d1c82 */ /* 0x000fe20008000000 */
[----:B------:R-:W-:Y:S05]  /*4420*/  BRA.U !UP0, `(.L_x_77) ;  /* 0x0000000108a47547 */ /* 0x000fea000b800000 */
[----:B------:R-:W-:Y:S02]  /*4430*/  UIMAD.WIDE.U32 UR18, UR13, UR47, URZ ;  /* 0x0000002f0d1272a5 */ /* 0x000fe4000f8e00ff */
[----:B------:R-:W-:Y:S02]  /*4440*/  UIMAD.WIDE.U32 UR26, UR14, UR44, URZ ;  /* 0x0000002c0e1a72a5 */ /* 0x000fe4000f8e00ff */
[----:B------:R-:W-:Y:S02]  /*4450*/  USEL UR4, UR30, UR41, !UP5 ;  /* 0x000000291e047287 */ /* 0x000fe4000e800000 */
[----:B------:R-:W-:Y:S02]  /*4460*/  USEL UR7, UR31, UR43, !UP6 ;  /* 0x0000002b1f077287 */ /* 0x000fe4000f000000 */
[----:B-1----:R-:W-:Y:S02]  /*4470*/  UIMAD.WIDE.U32 UR8, UR4, UR22, URZ ;  /* 0x00000016040872a5 */ /* 0x002fe4000f8e00ff */
[----:B------:R-:W-:Y:S01]  /*4480*/  UIMAD.WIDE.U32 UR10, UR7, UR22, URZ ;  /* 0x00000016070a72a5 */ /* 0x000fe2000f8e00ff */
[----:B------:R-:W-:Y:S02]  /*4490*/  UMOV UR5, UR19 ;  /* 0x0000001300057c82 */ /* 0x000fe40008000000 */
[----:B------:R-:W-:Y:S03]  /*44a0*/  USHF.R.U32.HI UR6, URZ, UR49, UR5 ;  /* 0x00000031ff067299 */ /* 0x000fe60008011605 */
[----:B------:R-:W-:Y:S01]  /*44b0*/  UMOV UR5, UR27 ;  /* 0x0000001b00057c82 */ /* 0x000fe20008000000 */
[----:B------:R-:W-:Y:S02]  /*44c0*/  USEL UR6, UR13, UR6, !UP5 ;  /* 0x000000060d067287 */ /* 0x000fe4000e800000 */
[----:B------:R-:W-:Y:S03]  /*44d0*/  USHF.R.U32.HI UR12, URZ, UR45, UR5 ;  /* 0x0000002dff0c7299 */ /* 0x000fe60008011605 */
[----:B------:R-:W-:Y:S02]  /*44e0*/  UMOV UR5, UR9 ;  /* 0x0000000900057c82 */ /* 0x000fe40008000000 */
[----:B------:R-:W-:Y:S03]  /*44f0*/  @UP4 USHF.R.U32.HI UR4, URZ, UR23, UR5 ;  /* 0x00000017ff044299 */ /* 0x000fe60008011605 */
[----:B------:R-:W-:Y:S01]  /*4500*/  UMOV UR5, UR11 ;  /* 0x0000000b00057c82 */ /* 0x000fe20008000000 */
[----:B------:R-:W-:Y:S02]  /*4510*/  UIMAD UR4, UR42, UR4, URZ ;  /* 0x000000042a0472a4 */ /* 0x000fe4000f8e02ff */
[----:B------:R-:W-:Y:S02]  /*4520*/  @UP4 USHF.R.U32.HI UR7, URZ, UR23, UR5 ;  /* 0x00000017ff074299 */ /* 0x000fe40008011605 */
[----:B------:R-:W-:Y:S02]  /*4530*/  UIMAD.WIDE.U32 UR10, UR6, UR22, URZ ;  /* 0x00000016060a72a5 */ /* 0x000fe4000f8e00ff */
[----:B------:R-:W-:Y:S02]  /*4540*/  USEL UR5, UR14, UR12, !UP6 ;  /* 0x0000000c0e057287 */ /* 0x000fe4000f000000 */
[----:B------:R-:W-:Y:S02]  /*4550*/  UIMAD UR8, UR42, UR7, URZ ;  /* 0x000000072a0872a4 */ /* 0x000fe4000f8e02ff */
[----:B------:R-:W-:Y:S03]  /*4560*/  UISETP.GE.AND UP0, UPT, UR6, UR4, UPT ;  /* 0x000000040600728c */ /* 0x000fe6000bf06270 */
[----:B------:R-:W-:Y:S01]  /*4570*/  UMOV UR4, UR11 ;  /* 0x0000000b00047c82 */ /* 0x000fe20008000000 */
[----:B------:R-:W-:Y:S02]  /*4580*/  UISETP.GE.OR UP0, UPT, UR5, UR8, UP0 ;  /* 0x000000080500728c */ /* 0x000fe40008706670 */
[----:B------:R-:W-:Y:S02]  /*4590*/  USHF.R.U32.HI UR4, URZ, UR23, UR4 ;  /* 0x00000017ff047299 */ /* 0x000fe40008011604 */
[----:B------:R-:W-:Y:S02]  /*45a0*/  UIMAD.WIDE.U32 UR8, UR5, UR22, URZ ;  /* 0x00000016050872a5 */ /* 0x000fe4000f8e00ff */
[----:B------:R-:W-:Y:S04]  /*45b0*/  USEL UR10, UR6, UR4, !UP4 ;  /* 0x00000004060a7287 */ /* 0x000fe8000e000000 */
[----:B------:R-:W-:Y:S01]  /*45c0*/  UIADD3 UR11, UPT, UPT, -UR10, URZ, URZ ;  /* 0x000000ff0a0b7290 */ /* 0x000fe2000fffe1ff */
[----:B------:R-:W-:Y:S02]  /*45d0*/  @!UP0 UMOV UR4, UR9 ;  /* 0x0000000900048c82 */ /* 0x000fe40008000000 */
[----:B------:R-:W-:Y:S02]  /*45e0*/  @!UP0 USHF.R.U32.HI UR4, URZ, UR23, UR4 ;  /* 0x00000017ff048299 */ /* 0x000fe40008011604 */
[----:B------:R-:W-:Y:S02]  /*45f0*/  UIMAD UR8, UR42, UR11, UR6 ;  /* 0x0000000b2a0872a4 */ /* 0x000fe4000f8e0206 */
[----:B------:R-:W-:Y:S04]  /*4600*/  @!UP0 USEL UR4, UR5, UR4, !UP4 ;  /* 0x0000000405048287 */ /* 0x000fe8000e000000 */
[----:B------:R-:W-:Y:S02]  /*4610*/  @!UP0 UIMAD UR8, UR7, UR8, UR4 ;  /* 0x00000008070882a4 */ /* 0x000fe4000f8e0204 */
[----:B------:R-:W-:Y:S02]  /*4620*/  @!UP0 UIADD3 UR9, UPT, UPT, UR10, -UR4, URZ ;  /* 0x800000040a098290 */ /* 0x000fe4000fffe0ff */
[----:B------:R-:W-:Y:S02]  /*4630*/  UIADD3 UR4, UPT, UPT, -UR5, URZ, URZ ;  /* 0x000000ff05047290 */ /* 0x000fe4000fffe1ff */
[----:B------:R-:W-:Y:S02]  /*4640*/  UIADD3 UR7, UPT, UPT, -UR6, URZ, URZ ;  /* 0x000000ff06077290 */ /* 0x000fe4000fffe1ff */
[----:B------:R-:W-:Y:S02]  /*4650*/  @!UP0 UIMAD UR6, UR9, UR42, UR5 ;  /* 0x0000002a090682a4 */ /* 0x000fe4000f8e0205 */
[----:B------:R-:W-:Y:S02]  /*4660*/  UIMAD UR14, UR15, UR4, UR14 ;  /* 0x000000040f0e72a4 */ /* 0x000fe4000f8e020e */
[----:B------:R-:W-:Y:S01]  /*4670*/  UIMAD UR13, UR46, UR7, UR13 ;  /* 0x000000072e0d72a4 */ /* 0x000fe2000f8e020d */
[----:B------:R-:W-:Y:S02]  /*4680*/  @!UP0 UMOV UR5, UR8 ;  /* 0x0000000800058c82 */ /* 0x000fe40008000000 */
[----:B------:R-:W-:Y:S02]  /*4690*/  UIMAD UR14, UR5, UR15, UR14 ;  /* 0x0000000f050e72a4 */ /* 0x000fe4000f8e020e */
[----:B------:R-:W-:Y:S11]  /*46a0*/  UIMAD UR13, UR6, UR46, UR13 ;  /* 0x0000002e060d72a4 */ /* 0x000ff6000f8e020d */
[----:B------:R-:W-:Y:S01]  /*46b0*/  @!UPT UIADD3 URZ, UPT, UPT, URZ, URZ, URZ ;  /* 0x000000fffffff290 */ /* 0x000fe2000fffe0ff */
.L_x_77:
[----:B------:R-:W3:Y:S01]  /*46c0*/  @!UP2 LDCU.128 UR8, c[0x0][0xb10] ;  /* 0x00016200ff08a7ac */ /* 0x000ee20008000c00 */
[C---:B------:R-:W-:Y:S02]  /*46d0*/  ISETP.NE.U32.AND P1, PT, R4.reuse, RZ, PT ;  /* 0x000000ff0400720c */ /* 0x040fe40003f25070 */
[----:B------:R-:W-:Y:S02]  /*46e0*/  ISETP.NE.U32.AND P0, PT, R4, RZ, PT ;  /* 0x000000ff0400720c */ /* 0x000fe40003f05070 */
[C---:B------:R-:W-:Y:S02]  /*46f0*/  ISETP.NE.AND.EX P1, PT, R5.reuse, RZ, PT, P1 ;  /* 0x000000ff0500720c */ /* 0x040fe40003f25310 */
[----:B------:R-:W-:Y:S01]  /*4700*/  ISETP.NE.AND.EX P0, PT, R5, RZ, PT, P0 ;  /* 0x000000ff0500720c */ /* 0x000fe20003f05300 */
[----:B------:R-:W4:Y:S01]  /*4710*/  @!UP2 LDCU UR5, c[0x0][0xb0c] ;  /* 0x00016180ff05a7ac */ /* 0x000f220008000800 */
[----:B------:R-:W-:Y:S01]  /*4720*/  SHF.L.U32 R9, R15, 0x1f, RZ ;  /* 0x0000001f0f097819 */ /* 0x000fe200000006ff */
[----:B------:R-:W-:Y:S02]  /*4730*/  USHF.L.U32 UR35, UR16, 0x6, URZ ;  /* 0x0000000610237899 */ /* 0x000fe400080006ff */
[----:B------:R-:W-:Y:S02]  /*4740*/  USHF.L.U32 UR34, UR20, 0x8, URZ ;  /* 0x0000000814227899 */ /* 0x000fe400080006ff */
[----:B---3--:R-:W-:Y:S07]  /*4750*/  UIMAD.WIDE.U32 UR6, UR14, UR8, URZ ;  /* 0x000000080e0672a5 */ /* 0x008fee000f8e00ff */
[----:B------:R-:W-:Y:S01]  /*4760*/  @!UP2 UMOV UR4, UR7 ;  /* 0x000000070004ac82 */ /* 0x000fe20008000000 */
[----:B----4-:R-:W-:Y:S02]  /*4770*/  @!UP2 UISETP.NE.AND UP0, UPT, UR5, 0x1, UPT ;  /* 0x000000010500a88c */ /* 0x010fe4000bf05270 */
[----:B------:R-:W-:Y:S02]  /*4780*/  @!UP2 USHF.R.U32.HI UR4, URZ, UR9, UR4 ;  /* 0x00000009ff04a299 */ /* 0x000fe40008011604 */
[----:B------:R-:W-:Y:S02]  /*4790*/  UIMAD.WIDE.U32 UR6, UR13, UR11, URZ ;  /* 0x0000000b0d0672a5 */ /* 0x000fe4000f8e00ff */
[----:B------:R-:W-:Y:S02]  /*47a0*/  @!UP2 USEL UR8, UR14, UR4, !UP0 ;  /* 0x000000040e08a287 */ /* 0x000fe4000c000000 */
[----:B------:R-:W-:Y:S03]  /*47b0*/  @!UP2 UISETP.NE.AND UP0, UPT, UR10, 0x1, UPT ;  /* 0x000000010a00a88c */ /* 0x000fe6000bf05270 */
[----:B------:R-:W-:Y:S02]  /*47c0*/  @!UP2 UMOV UR6, UR7 ;  /* 0x000000070006ac82 */ /* 0x000fe40008000000 */
[----:B------:R-:W3:Y:S02]  /*47d0*/  @!UP2 LDCU UR4, c[0x0][0xb20] ;  /* 0x00016400ff04a7ac */ /* 0x000ee40008000800 */
[----:B---3--:R-:W-:Y:S04]  /*47e0*/  @!UP2 USHF.R.U32.HI UR6, URZ, UR4, UR6 ;  /* 0x00000004ff06a299 */ /* 0x008fe80008011606 */
[----:B------:R-:W-:Y:S04]  /*47f0*/  @!UP2 USEL UR6, UR13, UR6, !UP0 ;  /* 0x000000060d06a287 */ /* 0x000fe8000c000000 */
[----:B------:R-:W-:Y:S02]  /*4800*/  @!UP2 UIADD3 UR4, UPT, UPT, -UR8, UR6, URZ ;  /* 0x000000060804a290 */ /* 0x000fe4000fffe1ff */
[----:B------:R-:W-:Y:S02]  /*4810*/  @!UP2 UIADD3 UR6, UPT, UPT, UR8, -UR6, URZ ;  /* 0x800000060806a290 */ /* 0x000fe4000fffe0ff */
[----:B------:R-:W-:Y:S02]  /*4820*/  @!UP2 UIMAD UR14, UR4, UR5, UR14 ;  /* 0x00000005040ea2a4 */ /* 0x000fe4000f8e020e */
[----:B------:R-:W-:Y:S01]  /*4830*/  @!UP2 UIMAD UR13, UR6, UR10, UR13 ;  /* 0x0000000a060da2a4 */ /* 0x000fe2000f8e020d */
[----:B------:R-:W-:Y:S11]  /*4840*/  BRA.U UP3, `(.L_x_78) ;  /* 0x0000000103107547 */ /* 0x000ff6000b800000 */
[----:B--2---:R-:W-:Y:S04]  /*4850*/  MOV R0, UR48 ;  /* 0x0000003000007c02 */ /* 0x004fe80008000f00 */
[----:B------:R-:W-:Y:S04]  /*4860*/  SHF.L.U32 R11, R0, 0x1f, RZ ;  /* 0x0000001f000b7819 */ /* 0x000fe800000006ff */
[----:B------:R-:W2:Y:S02]  /*4870*/  SYNCS.PHASECHK.TRANS64.TRYWAIT P2, [UR21+0x98], R11 ;  /* 0x0000980bff0075a7 */ /* 0x000ea40008041115 */
[----:B--2---:R-:W-:Y:S05]  /*4880*/  @!P2 BRA `(.L_x_79) ;  /* 0x000000540080a947 */ /* 0x004fea0003800000 */
.L_x_78:
[----:B------:R-:W-:Y:S05]  /*4890*/  @!P1 BRA `(.L_x_80) ;  /* 0x0000000000309947 */ /* 0x000fea0003800000 */
[----:B------:R-:W-:Y:S01]  /*48a0*/  ISETP.NE.U32.AND P1, PT, R2, RZ, PT ;  /* 0x000000ff0200720c */ /* 0x000fe20003f25070 */
[----:B------:R-:W3:Y:S01]  /*48b0*/  LDCU.64 UR4, c[0x0][0x358] ;  /* 0x00006b00ff0477ac */ /* 0x000ee20008000a00 */
[----:B------:R-:W-:Y:S02]  /*48c0*/  IMAD.MOV.U32 R81, RZ, RZ, 0x1 ;  /* 0x00000001ff517424 */ /* 0x000fe400078e00ff */
[----:B------:R-:W-:Y:S11]  /*48d0*/  ISETP.NE.AND.EX P1, PT, R3, RZ, PT, P1 ;  /* 0x000000ff0300720c */ /* 0x000ff60003f25310 */
[----:B------:R-:W-:Y:S02]  /*48e0*/  @!UPT UIADD3 URZ, UPT, UPT, URZ, URZ, URZ ;  /* 0x000000fffffff290 */ /* 0x000fe4000fffe0ff */
[----:B--2---:R-:W2:Y:S01]  /*48f0*/  @P1 LDC.64 R10, c[0x0][0x888] ;  /* 0x00022200ff0a1b82 */ /* 0x004ea20000000a00 */
[----:B------:R-:W-:Y:S04]  /*4900*/  @P1 IMAD R0, R4, UR36, RZ ;  /* 0x0000002404001c24 */ /* 0x000fe8000f8e02ff */
[----:B--2---:R-:W-:Y:S04]  /*4910*/  @P1 IMAD.WIDE R10, R0, 0x4, R10 ;  /* 0x00000004000a1825 */ /* 0x004fe800078e020a */
[----:B------:R-:W-:Y:S01]  /*4920*/  HFMA2 R0, -RZ, RZ, 0, 5.9604644775390625e-08 ;  /* 0x00000001ff007431 */ /* 0x000fe200000001ff */
[----:B---3-5:R3:W5:Y:S04]  /*4930*/  @P1 LDG.E R41, desc[UR4][R10.64] ;  /* 0x000000040a291981 */ /* 0x028768000c1e1900 */
[----:B------:R-:W-:Y:S01]  /*4940*/  @!P1 PRMT R81, R0, 0x7610, R81 ;  /* 0x0000761000519816 */ /* 0x000fe20000000051 */
[----:B---3--:R-:W4:Y:S06]  /*4950*/  @!P1 LDC R41, c[0x0][0x880] ;  /* 0x00022000ff299b82 */ /* 0x008f2c0000000800 */
.L_x_80:
[----:B----45:R-:W-:Y:S01]  /*4960*/  @!P0 FSETP.EQ.AND P1, PT, R41, RZ, PT ;  /* 0x000000ff2900820b */ /* 0x030fe20003f22000 */
[----:B------:R-:W-:Y:S01]  /*4970*/  @!UPT UIADD3 URZ, UPT, UPT, URZ, URZ, URZ ;  /* 0x000000fffffff290 */ /* 0x000fe2000fffe0ff */
[----:B------:R-:W-:Y:S11]  /*4980*/  @!P0 BRA `(.L_x_81) ;  /* 0x0000000000188947 */ /* 0x000ff60003800000 */
[----:B------:R-:W-:Y:S02]  /*4990*/  LOP3.LUT P0, RZ, R81, 0xff, RZ, 0xc0, !PT ;  /* 0x000000ff51ff7812 */ /* 0x000fe4000780c0ff */
[----:B------:R-:W-:Y:S04]  /*49a0*/  ISETP.NE.U32.AND P1, PT, R2, RZ, PT ;  /* 0x000000ff0200720c */ /* 0x000fe80003f25070 */
[----:B------:R-:W-:Y:S04]  /*49b0*/  ISETP.NE.AND.EX P1, PT, R3, RZ, PT, P1 ;  /* 0x000000ff0300720c */ /* 0x000fe80003f25310 */
[----:B------:R-:W-:Y:S03]  /*49c0*/  PLOP3.LUT P1, PT, P1, PT, PT, 0x8, 0x80 ;  /* 0x000000000080781c */ /* 0x000fe60000f2e170 */
[----:B------:R-:W-:Y:S11]  /*49d0*/  @P0 FSETP.EQ.AND P1, PT, R41, RZ, PT ;  /* 0x000000ff2900020b */ /* 0x000ff60003f22000 */
[----:B------:R-:W-:Y:S02]  /*49e0*/  @!UPT UIADD3 URZ, UPT, UPT, URZ, URZ, URZ ;  /* 0x000000fffffff290 */ /* 0x000fe4000fffe0ff */
.L_x_81:
[----:B------:R-:W3:Y:S01]  /*49f0*/  SYNCS.PHASECHK.TRANS64.TRYWAIT P2, [UR21+0x70], R9 ;  /* 0x00007009ff0075a7 */ /* 0x000ee20008041115 */
[----:B------:R-:W-:Y:S04]  /*4a00*/  ELECT P0, URZ, PT ;  /* 0x0000000000ff782f */ /* 0x000fe80003800000 */
[----:B------:R-:W-:Y:S11]  /*4a10*/  PLOP3.LUT P1, PT, P1, P0, PT, 0xf2, 0x2f ;  /* 0x00000000002f781c */ /* 0x000ff60000f21e72 */
[----:B------:R-:W-:Y:S02]  /*4a20*/  @!UPT UIADD3 URZ, UPT, UPT, URZ, URZ, URZ ;  /* 0x000000fffffff290 */ /* 0x000fe4000fffe0ff */
[----:B------:R-:W-:Y:S05]  /*4a30*/  @!P1 IADD3 R8, P0, PT, R16, 0x580, RZ ;  /* 0x0000058010089810 */ /* 0x000fea0007f1e0ff */
[----:B------:R-:W-:Y:S01]  /*4a40*/  @!P1 IMAD.X R6, RZ, RZ, R17, P0 ;  /* 0x000000ffff069224 */ /* 0x000fe200000e0611 */
[----:B---3--:R-:W-:Y:S07]  /*4a50*/  @!P2 BRA `(.L_x_82) ;  /* 0x000000540024a947 */ /* 0x008fee0003800000 */
.L_x_171:
[----:B------:R-:W-:Y:S01]  /*4a60*/  @!P1 R2UR UR5, R8 ;  /* 0x00000000080592ca */ /* 0x000fe200000e0000 */
[----:B------:R-:W-:Y:S01]  /*4a70*/  VOTEU.ALL UP0, P1 ;  /* 0x0000000000ff7886 */ /* 0x000fe20000800000 */
[----:B------:R-:W-:Y:S01]  /*4a80*/  @!P1 R2UR UR4, R6 ;  /* 0x00000000060492ca */ /* 0x000fe200000e0000 */
[----:B--2---:R-:W-:Y:S01]  /*4a90*/  @!P1 IMAD.MOV.U32 R0, RZ, RZ, 0x2000 ;  /* 0x00002000ff009424 */ /* 0x004fe200078e00ff */
[----:B------:R-:W-:Y:S01]  /*4aa0*/  UMOV UR6, 0x0 ;  /* 0x0000000000067882 */ /* 0x000fe20000000000 */
[----:B------:R-:W-:Y:S01]  /*4ab0*/  UMOV UR7, 0x10000000 ;  /* 0x1000000000077882 */ /* 0x000fe20000000000 */
[----:B------:R-:W-:Y:S01]  /*4ac0*/  @!UP0 UIADD3 UR32, UPT, UPT, UR21, 0x400, URZ ;  /* 0x0000040015208890 */ /* 0x000fe2000fffe0ff */
[----:B------:R-:W-:Y:S01]  /*4ad0*/  @!P1 IADD3 R8, P0, PT, R16, 0x580, RZ ;  /* 0x0000058010089810 */ /* 0x000fe20007f1e0ff */
[----:B------:R-:W-:Y:S04]  /*4ae0*/  VOTEU.ALL UP0, P1 ;  /* 0x0000000000ff7886 */ /* 0x000fe80000800000 */
[----:B------:R-:W-:Y:S02]  /*4af0*/  @!P1 IMAD.X R6, RZ, RZ, R17, P0 ;  /* 0x000000ffff069224 */ /* 0x000fe400000e0611 */
[----:B------:R-:W-:Y:S02]  /*4b00*/  IMAD.U32 R10, RZ, RZ, UR5 ;  /* 0x00000005ff0a7e24 */ /* 0x000fe4000f8e00ff */
[----:B------:R-:W-:Y:S03]  /*4b10*/  IMAD.U32 R11, RZ, RZ, UR4 ;  /* 0x00000004ff0b7e24 */ /* 0x000fe6000f8e00ff */
[----:B------:R-:W-:Y:S02]  /*4b20*/  @!P1 R2UR UR4, R10 ;  /* 0x000000000a0492ca */ /* 0x000fe400000e0000 */
[----:B------:R-:W-:Y:S11]  /*4b30*/  @!P1 R2UR UR5, R11 ;  /* 0x000000000b0592ca */ /* 0x000ff600000e0000 */
[----:B------:R-:W-:Y:S02]  /*4b40*/  @!UPT UIADD3 URZ, UPT, UPT, URZ, URZ, URZ ;  /* 0x000000fffffff290 */ /* 0x000fe4000fffe0ff */
[----:B------:R2:W-:Y:S01]  /*4b50*/  @!UP0 UTMALDG.3D [UR32], [UR4], desc[UR6] ;  /* 0x00000620040085b4 */ /* 0x0005e20008011000 */
[----:B------:R2:W-:Y:S01]  /*4b60*/  @!P1 SYNCS.ARRIVE.TRANS64.RED.A0TR RZ, [UR21+0x50], R0 ;  /* 0x00005000ffff99a7 */ /* 0x0005e20008300415 */
[----:B------:R-:W-:Y:S01]  /*4b70*/  SYNCS.ARRIVE.TRANS64.RED.A1T0 RZ, [UR40], RZ ;  /* 0x000000ffffff79a7 */ /* 0x000fe20008100428 */
[----:B------:R-:W3:Y:S02]  /*4b80*/  SYNCS.PHASECHK.TRANS64.TRYWAIT P2, [UR21+0x78], R9 ;  /* 0x00007809ff0075a7 */ /* 0x000ee40008041115 */
[----:B--23--:R-:W-:Y:S05]  /*4b90*/  @!P2 BRA `(.L_x_83) ;  /* 0x0000005000eca947 */ /* 0x00cfea0003800000 */
.L_x_173:
        /* <DEDUP_REMOVED lines=8> */
[----:B------:R-:W-:Y:S01]  /*4c20*/  @!UP0 UIADD3 UR24, UPT, UPT, UR21, 0x2400, URZ ;  /* 0x0000240015188890 */ /* 0x000fe2000fffe0ff */
[----:B------:R-:W-:Y:S01]  /*4c30*/  VOTEU.ALL UP0, P1 ;  /* 0x0000000000ff7886 */ /* 0x000fe20000800000 */
[----:B------:R-:W-:Y:S01]  /*4c40*/  UMOV UR27, UR35 ;  /* 0x00000023001b7c82 */ /* 0x000fe20008000000 */
[----:B------:R-:W-:Y:S02]  /*4c50*/  UMOV UR28, UR36 ;  /* 0x00000024001c7c82 */ /* 0x000fe40008000000 */
[----:B------:R-:W-:Y:S02]  /*4c60*/  IMAD.U32 R10, RZ, RZ, UR5 ;  /* 0x00000005ff0a7e24 */ /* 0x000fe4000f8e00ff */
[----:B------:R-:W-:Y:S02]  /*4c70*/  IMAD.U32 R11, RZ, RZ, UR4 ;  /* 0x00000004ff0b7e24 */ /* 0x000fe4000f8e00ff */
[----:B------:R-:W-:Y:S01]  /*4c80*/  @!P1 IMAD.X R6, RZ, RZ, R17, P0 ;  /* 0x000000ffff069224 */ /* 0x000fe200000e0611 */
        /* <DEDUP_REMOVED lines=8> */
.L_x_175:
[----:B------:R-:W-:Y:S01]  /*4d10*/  @!P1 R2UR UR5, R8 ;  /* 0x00000000080592ca */ /* 0x000fe200000e0000 */
[----:B------:R-:W-:Y:S01]  /*4d20*/  VOTEU.ALL UP0, P1 ;  /* 0x0000000000ff7886 */ /* 0x000fe20000800000 */
[----:B------:R-:W-:Y:S01]  /*4d30*/  @!P1 R2UR UR4, R6 ;  /* 0x00000000060492ca */ /* 0x000fe200000e0000 */
[----:B--2---:R-:W-:Y:S01]  /*4d40*/  @!P1 IMAD.MOV.U32 R0, RZ, RZ, 0x2000 ;  /* 0x00002000ff009424 */ /* 0x004fe200078e00ff */
[----:B------:R-:W-:Y:S01]  /*4d50*/  UMOV UR6, 0x0 ;  /* 0x0000000000067882 */ /* 0x000fe20000000000 */
[----:B------:R-:W-:Y:S01]  /*4d60*/  UMOV UR7, 0x10000000 ;  /* 0x1000000000077882 */ /* 0x000fe20000000000 */
[----:B------:R-:W-:Y:S01]  /*4d70*/  @!UP0 UIADD3 UR18, UPT, UPT, UR34, 0x80, URZ ;  /* 0x0000008022128890 */ /* 0x000fe2000fffe0ff */
[----:B------:R-:W-:Y:S01]  /*4d80*/  VIADD R14, R14, 0x1 ;  /* 0x000000010e0e7836 */ /* 0x000fe20000000000 */
[----:B------:R-:W-:Y:S01]  /*4d90*/  @!UP0 UIADD3 UR16, UPT, UPT, UR21, 0x4400, URZ ;  /* 0x0000440015108890 */ /* 0x000fe2000fffe0ff */
[----:B------:R-:W-:Y:S01]  /*4da0*/  VOTEU.ALL UP0, P1 ;  /* 0x0000000000ff7886 */ /* 0x000fe20000800000 */
[----:B------:R-:W-:Y:S01]  /*4db0*/  UMOV UR19, UR35 ;  /* 0x0000002300137c82 */ /* 0x000fe20008000000 */
[----:B------:R-:W-:Y:S02]  /*4dc0*/  UMOV UR20, UR36 ;  /* 0x0000002400147c82 */ /* 0x000fe40008000000 */
        /* <DEDUP_REMOVED lines=10> */
.L_x_177:
[----:B------:R-:W-:Y:S01]  /*4e70*/  @!P1 IADD3 R6, P0, PT, R16, 0x580, RZ ;  /* 0x0000058010069810 */ /* 0x000fe20007f1e0ff */
[----:B------:R-:W-:Y:S01]  /*4e80*/  VOTEU.ALL UP0, P1 ;  /* 0x0000000000ff7886 */ /* 0x000fe20000800000 */
[----:B------:R-:W-:Y:S01]  /*4e90*/  UMOV UR6, 0x0 ;  /* 0x0000000000067882 */ /* 0x000fe20000000000 */
[----:B------:R-:W-:Y:S01]  /*4ea0*/  UMOV UR7, 0x10000000 ;  /* 0x1000000000077882 */ /* 0x000fe20000000000 */
[----:B------:R-:W-:Y:S01]  /*4eb0*/  @!P1 R2UR UR5, R6 ;  /* 0x00000000060592ca */ /* 0x000fe200000e0000 */
[----:B--2---:R-:W-:Y:S01]  /*4ec0*/  @!P1 IMAD.X R0, RZ, RZ, R17, P0 ;  /* 0x000000ffff009224 */ /* 0x004fe200000e0611 */
[----:B------:R-:W-:Y:S01]  /*4ed0*/  @!UP0 UIADD3 UR10, UPT, UPT, UR34, 0xc0, URZ ;  /* 0x000000c0220a8890 */ /* 0x000fe2000fffe0ff */
[----:B------:R-:W-:Y:S01]  /*4ee0*/  R2UR UR18, R83 ;  /* 0x00000000531272ca */ /* 0x000fe200000e0000 */
[----:B------:R-:W-:Y:S01]  /*4ef0*/  @!UP0 UIADD3 UR8, UPT, UPT, UR21, 0x6400, URZ ;  /* 0x0000640015088890 */ /* 0x000fe2000fffe0ff */
[----:B------:R-:W-:Y:S01]  /*4f00*/  R2UR UR16, R84 ;  /* 0x00000000541072ca */ /* 0x000fe200000e0000 */
[----:B------:R-:W-:Y:S01]  /*4f10*/  @!UP0 UIADD3 UR9, UPT, UPT, UR21, 0x68, URZ ;  /* 0x0000006815098890 */ /* 0x000fe2000fffe0ff */
[----:B------:R-:W-:Y:S01]  /*4f20*/  @!P1 R2UR UR4, R0 ;  /* 0x00000000000492ca */ /* 0x000fe200000e0000 */
[----:B------:R-:W-:Y:S01]  /*4f30*/  VOTEU.ALL UP0, P1 ;  /* 0x0000000000ff7886 */ /* 0x000fe20000800000 */
[----:B------:R-:W-:Y:S01]  /*4f40*/  UMOV UR11, UR35 ;  /* 0x00000023000b7c82 */ /* 0x000fe20008000000 */
[----:B------:R-:W-:Y:S01]  /*4f50*/  UMOV UR12, UR36 ;  /* 0x00000024000c7c82 */ /* 0x000fe20008000000 */
[C---:B------:R-:W-:Y:S01]  /*4f60*/  ISETP.NE.AND P0, PT, R14.reuse, 0x2, PT ;  /* 0x000000020e00780c */ /* 0x040fe20003f05270 */
[----:B------:R-:W-:Y:S01]  /*4f70*/  UPLOP3.LUT UP3, UPT, UPT, UPT, UPT, 0x80, 0x8 ;  /* 0x000000000008789c */ /* 0x000fe20003f6f070 */
[----:B------:R-:W-:Y:S01]  /*4f80*/  IMAD.U32 R8, RZ, RZ, UR5 ;  /* 0x00000005ff087e24 */ /* 0x000fe2000f8e00ff */
[----:B------:R-:W-:Y:S01]  /*4f90*/  LOP3.LUT R15, R15, 0x1, RZ, 0x3c, !PT ;  /* 0x000000010f0f7812 */ /* 0x000fe200078e3cff */
[----:B------:R-:W-:Y:S01]  /*4fa0*/  UMOV UR36, UR29 ;  /* 0x0000001d00247c82 */ /* 0x000fe20008000000 */
[----:B------:R-:W-:Y:S01]  /*4fb0*/  SEL R0, RZ, 0x1, P0 ;  /* 0x00000001ff007807 */ /* 0x000fe20000000000 */
[----:B------:R-:W-:Y:S01]  /*4fc0*/  UIADD3 UR20, UPT, UPT, UR13, UR18, URZ ;  /* 0x000000120d147290 */ /* 0x000fe2000fffe0ff */
[----:B------:R-:W-:Y:S01]  /*4fd0*/  SEL R14, R14, RZ, P0 ;  /* 0x000000ff0e0e7207 */ /* 0x000fe20000000000 */
[----:B------:R-:W-:Y:S01]  /*4fe0*/  UIADD3 UR16, UPT, UPT, UR14, UR16, URZ ;  /* 0x000000100e107290 */ /* 0x000fe2000fffe0ff */
[----:B------:R-:W-:Y:S01]  /*4ff0*/  IMAD.U32 R9, RZ, RZ, UR4 ;  /* 0x00000004ff097e24 */ /* 0x000fe2000f8e00ff */
[----:B------:R-:W-:Y:S02]  /*5000*/  @!P1 R2UR UR4, R8 ;  /* 0x00000000080492ca */ /* 0x000fe400000e0000 */
[----:B------:R-:W-:Y:S02]  /*5010*/  LOP3.LUT R13, R13, R0, RZ, 0x3c, !PT ;  /* 0x000000000d0d7212 */ /* 0x000fe400078e3cff */
[----:B------:R-:W-:Y:S11]  /*5020*/  @!P1 R2UR UR5, R9 ;  /* 0x00000000090592ca */ /* 0x000ff600000e0000 */
[----:B------:R-:W-:Y:S02]  /*5030*/  @!UPT UIADD3 URZ, UPT, UPT, URZ, URZ, URZ ;  /* 0x000000fffffff290 */ /* 0x000fe4000fffe0ff */
[----:B------:R2:W-:Y:S01]  /*5040*/  @!UP0 UTMALDG.3D [UR8], [UR4], desc[UR6] ;  /* 0x00000608040085b4 */ /* 0x0005e20008011000 */
[----:B------:R2:W-:Y:S01]  /*5050*/  @!P1 SYNCS.ARRIVE.TRANS64.RED.A0TR RZ, [UR21+0x68], R7 ;  /* 0x00006807ffff99a7 */ /* 0x0005e20008300415 */
[----:B------:R-:W-:Y:S01]  /*5060*/  SYNCS.ARRIVE.TRANS64.RED.A1T0 RZ, [UR37], RZ ;  /* 0x000000ffffff79a7 */ /* 0x000fe20008100425 */
[----:B------:R-:W-:Y:S05]  /*5070*/  BRA.U UP1, `(.L_x_86) ;  /* 0xfffffff101707547 */ /* 0x000fea000b83ffff */
[----:B------:R-:W-:-:S04]  /*5080*/  SHF.L.U32 R3, R15, 0x1f, RZ ;  /* 0x0000001f0f037819 */ /* 0x000fc800000006ff */
[----:B------:R-:W3:Y:S02]  /*5090*/  SYNCS.PHASECHK.TRANS64.TRYWAIT P0, [UR21+0x70], R3 ;  /* 0x00007003ff0075a7 */ /* 0x000ee40008001115 */
[----:B---3--:R-:W-:Y:S05]  /*50a0*/  @!P0 BRA `(.L_x_87) ;  /* 0x0000004c00f08947 */ /* 0x008fea0003800000 */
.L_x_179:
[----:B------:R-:W4:Y:S02]  /*50b0*/  SYNCS.PHASECHK.TRANS64.TRYWAIT P0, [UR21+0x78], R3 ;  /* 0x00007803ff0075a7 */ /* 0x000f240008001115 */
[----:B----4-:R-:W-:Y:S05]  /*50c0*/  @!P0 BRA `(.L_x_88) ;  /* 0x0000005000008947 */ /* 0x010fea0003800000 */
.L_x_181:
[----:B------:R-:W4:Y:S02]  /*50d0*/  SYNCS.PHASECHK.TRANS64.TRYWAIT P0, [UR21+0x80], R3 ;  /* 0x00008003ff0075a7 */ /* 0x000f240008001115 */
[----:B----4-:R-:W-:Y:S05]  /*50e0*/  @!P0 BRA `(.L_x_89) ;  /* 0x0000005000108947 */ /* 0x010fea0003800000 */
.L_x_183:
[----:B---3--:R-:W-:-:S07]  /*50f0*/  MOV R0, UR21 ;  /* 0x0000001500007c02 */ /* 0x008fce0008000f00 */
.L_x_90:
[----:B---3--:R-:W-:-:S04]  /*5100*/  SHF.L.U32 R3, R15, 0x1f, RZ ;  /* 0x0000001f0f037819 */ /* 0x008fc800000006ff */
[----:B------:R3:W4:Y:S03]  /*5110*/  SYNCS.PHASECHK.TRANS64.TRYWAIT P0, [R0+URZ+0x88], R3 ;  /* 0x00008803000075a7 */ /* 0x00072600080011ff */
[----:B----4-:R-:W-:Y:S05]  /*5120*/  @!P0 NANOSLEEP.SYNCS 0x989680 ;  /* 0x009896800000895d */ /* 0x010fea0003900000 */
[----:B------:R-:W4:Y:S02]  /*5130*/  @!P0 SYNCS.PHASECHK.TRANS64 P0, [R0+URZ+0x88], R3 ;  /* 0x00008803000085a7 */ /* 0x000f2400080010ff */
[----:B-12-4-:R-:W-:Y:S05]  /*5140*/  @P0 EXIT ;  /* 0x000000000000094d */ /* 0x016fea0003800000 */
[----:B------:R-:W-:Y:S05]  /*5150*/  BRA `(.L_x_90) ;  /* 0xfffffffc00e87947 */ /* 0x000fea000383ffff */
.L_x_75:
[----:B------:R-:W-:-:S06]  /*5160*/  UISETP.GE.AND UP0, UPT, UR17, 0x4, UPT ;  /* 0x000000041100788c */ /* 0x000fcc000bf06270 */
[----:B------:R-:W-:-:S13]  /*5170*/  PLOP3.LUT P0, PT, PT, PT, UP0, 0x80, 0x8 ;  /* 0x000000000008781c */ /* 0x000fda0003f0f008 */
[----:B-1----:R-:W-:Y:S05]  /*5180*/  @!P0 EXIT ;  /* 0x000000000000894d */ /* 0x002fea0003800000 */
[----:B------:R-:W1:Y:S08]  /*5190*/  S2UR UR4, SR_CgaCtaId ;  /* 0x00000000000479c3 */ /* 0x000e700000008800 */
[----:B------:R-:W-:Y:S01]  /*51a0*/  BAR.SYNC.DEFER_BLOCKING 0x6, 0xa0 ;  /* 0x0182800000007b1d */ /* 0x000fe20000010000 */
[C---:B------:R-:W-:Y:S01]  /*51b0*/  IMAD.SHL.U32 R5, R94.reuse, 0x40, RZ ;  /* 0x000000405e057824 */ /* 0x040fe200078e00ff */
[----:B------:R-:W-:Y:S01]  /*51c0*/  SHF.R.U32.HI R3, RZ, 0x1, R94 ;  /* 0x00000001ff037819 */ /* 0x000fe2000001165e */
[C---:B------:R-:W-:Y:S01]  /*51d0*/  IMAD.U32 R37, R94.reuse, 0x10000, RZ ;  /* 0x000100005e257824 */ /* 0x040fe200078e00ff */
[C---:B------:R-:W-:Y:S01]  /*51e0*/  R2P PR, R94.reuse, 0x6 ;  /* 0x000000065e007804 */ /* 0x040fe20000000000 */
[----:B------:R-:W-:Y:S01]  /*51f0*/  IMAD.SHL.U32 R80, R94, 0x20, RZ ;  /* 0x000000205e507824 */ /* 0x000fe200078e00ff */
[----:B------:R-:W-:-:S02]  /*5200*/  UMOV UR44, 0x400 ;  /* 0x00000400002c7882 */ /* 0x000fc40000000000 */
[----:B------:R-:W2:Y:S01]  /*5210*/  LDC.64 R78, c[0x0][0x8b0] ;  /* 0x00022c00ff4e7b82 */ /* 0x000ea20000000a00 */
[C---:B------:R-:W-:Y:S01]  /*5220*/  LOP3.LUT R2, R5.reuse, 0x1c0, RZ, 0xc0, !PT ;  /* 0x000001c005027812 */ /* 0x040fe200078ec0ff */
[----:B------:R-:W-:Y:S01]  /*5230*/  IMAD.MOV.U32 R92, RZ, RZ, 0x20 ;  /* 0x00000020ff5c7424 */ /* 0x000fe200078e00ff */
[----:B------:R-:W-:Y:S01]  /*5240*/  LOP3.LUT R5, R5, 0x200, RZ, 0xc0, !PT ;  /* 0x0000020005057812 */ /* 0x000fe200078ec0ff */
[----:B------:R-:W-:Y:S01]  /*5250*/  IMAD.MOV.U32 R91, RZ, RZ, 0x1 ;  /* 0x00000001ff5b7424 */ /* 0x000fe200078e00ff */
[----:B------:R-:W-:Y:S01]  /*5260*/  LOP3.LUT R3, R2, 0x8, R3, 0xf8, !PT ;  /* 0x0000000802037812 */ /* 0x000fe200078ef803 */
[----:B------:R-:W-:Y:S01]  /*5270*/  IMAD.SHL.U32 R2, R94, 0x8, RZ ;  /* 0x000000085e027824 */ /* 0x000fe200078e00ff */
[----:B------:R-:W-:Y:S01]  /*5280*/  LOP3.LUT R37, R37, 0x600000, RZ, 0xc0, !PT ;  /* 0x0060000025257812 */ /* 0x000fe200078ec0ff */
[----:B------:R-:W3:Y:S01]  /*5290*/  LDC.64 R76, c[0x0][0x8a8] ;  /* 0x00022a00ff4c7b82 */ /* 0x000ee20000000a00 */
[----:B------:R-:W-:Y:S01]  /*52a0*/  LOP3.LUT R80, R5, 0xc00, R80, 0xf8, !PT ;  /* 0x00000c0005507812 */ /* 0x000fe200078ef850 */
[----:B------:R-:W-:Y:S01]  /*52b0*/  IMAD.MOV.U32 R36, RZ, RZ, RZ ;  /* 0x000000ffff247224 */ /* 0x000fe200078e00ff */
[----:B------:R-:W-:Y:S01]  /*52c0*/  LOP3.LUT R3, R3, 0x38, R2, 0x78, !PT ;  /* 0x0000003803037812 */ /* 0x000fe200078e7802 */
[----:B------:R-:W-:Y:S01]  /*52d0*/  IMAD.MOV.U32 R90, RZ, RZ, RZ ;  /* 0x000000ffff5a7224 */ /* 0x000fe200078e00ff */
[----:B------:R-:W-:-:S02]  /*52e0*/  SEL R93, R92, 0xffffffe0, !P2 ;  /* 0xffffffe05c5d7807 */ /* 0x000fc40005000000 */
[----:B------:R-:W-:Y:S02]  /*52f0*/  CS2R R88, SRZ ;  /* 0x0000000000587805 */ /* 0x000fe4000001ff00 */
[----:B------:R-:W-:Y:S01]  /*5300*/  LOP3.LUT R80, R80, R3, RZ, 0xfc, !PT ;  /* 0x0000000350507212 */ /* 0x000fe200078efcff */
[----:B-1----:R-:W-:Y:S01]  /*5310*/  ULEA UR44, UR4, UR44, 0x18 ;  /* 0x0000002c042c7291 */ /* 0x002fe2000f8ec0ff */
[----:B------:R-:W-:Y:S01]  /*5320*/  LOP3.LUT R94, R94, 0x60, RZ, 0xc0, !PT ;  /* 0x000000605e5e7812 */ /* 0x000fe200078ec0ff */
[----:B------:R-:W1:Y:S01]  /*5330*/  LDCU UR59, c[0x0][0x370] ;  /* 0x00006e00ff3b77ac */ /* 0x000e620008000800 */
[----:B------:R-:W-:Y:S01]  /*5340*/  SEL R92, R92, 0xffffffe0, !P1 ;  /* 0xffffffe05c5c7807 */ /* 0x000fe20004800000 */
[----:B------:R-:W-:Y:S01]  /*5350*/  UIADD3 UR4, UPT, UPT, UR44, 0x400, URZ ;  /* 0x000004002c047890 */ /* 0x000fe2000fffe0ff */
[----:B------:R-:W4:Y:S04]  /*5360*/  LDCU UR43, c[0x0][0xb0c] ;  /* 0x00016180ff2b77ac */ /* 0x000f280008000800 */
[----:B------:R-:W1:Y:S01]  /*5370*/  LDS R0, [UR44+0x150] ;  /* 0x0001502cff007984 */ /* 0x000e620008000800 */
[----:B------:R-:W-:Y:S01]  /*5380*/  IMAD.U32 R86, RZ, RZ, UR4 ;  /* 0x00000004ff567e24 */ /* 0x000fe2000f8e00ff */
[----:B------:R-:W1:Y:S01]  /*5390*/  LDCU UR39, c[0x0][0xb30] ;  /* 0x00016600ff2777ac */ /* 0x000e620008000800 */
[----:B------:R-:W1:Y:S01]  /*53a0*/  LDCU.64 UR56, c[0x0][0x888] ;  /* 0x00011100ff3877ac */ /* 0x000e620008000a00 */
[----:B------:R-:W1:Y:S01]  /*53b0*/  LDCU.64 UR40, c[0x0][0xb28] ;  /* 0x00016500ff2877ac */ /* 0x000e620008000a00 */
[----:B------:R-:W1:Y:S01]  /*53c0*/  LDCU.64 UR62, c[0x0][0x890] ;  /* 0x00011200ff3e77ac */ /* 0x000e620008000a00 */
[----:B------:R-:W1:Y:S01]  /*53d0*/  LDCU.128 UR52, c[0x0][0xb10] ;  /* 0x00016200ff3477ac */ /* 0x000e620008000c00 */
[----:B------:R-:W1:Y:S01]  /*53e0*/  LDCU UR58, c[0x0][0x374] ;  /* 0x00006e80ff3a77ac */ /* 0x000e620008000800 */
[----:B------:R-:W-:Y:S01]  /*53f0*/  UMOV UR47, URZ ;  /* 0x000000ff002f7c82 */ /* 0x000fe20008000000 */
[----:B------:R-:W-:Y:S01]  /*5400*/  UMOV UR46, URZ ;  /* 0x000000ff002e7c82 */ /* 0x000fe20008000000 */
[----:B-1234-:R-:W-:-:S07]  /*5410*/  IMAD.IADD R37, R0, 0x1, R37 ;  /* 0x0000000100257824 */ /* 0x01efce00078e0225 */
.L_x_134:
[C---:B------:R-:W-:Y:S02]  /*5420*/  LEA R3, R88.reuse, UR44, 0x3 ;  /* 0x0000002c58037c11 */ /* 0x040fe4000f8e18ff */
[----:B------:R-:W-:Y:S02]  /*5430*/  SHF.L.U32 R0, R89, 0x1f, RZ ;  /* 0x0000001f59007819 */ /* 0x000fe400000006ff */
[----:B------:R-:W-:Y:S02]  /*5440*/  LEA R5, R88, UR44, 0x4 ;  /* 0x0000002c58057c11 */ /* 0x000fe4000f8e20ff */
[----:B-1----:R-:W1:Y:S02]  /*5450*/  SYNCS.PHASECHK.TRANS64.TRYWAIT P0, [R3+URZ+0xa0], R0 ;  /* 0x0000a000030075a7 */ /* 0x002e6400080011ff */
[----:B-1----:R-:W-:Y:S05]  /*5460*/  @!P0 BRA `(.L_x_91) ;  /* 0x0000004c00488947 */ /* 0x002fea0003800000 */
.L_x_184:
[----:B------:R-:W2:Y:S01]  /*5470*/  LDS.128 R4, [R5+0x130] ;  /* 0x0001300005047984 */ /* 0x000ea20000000c00 */
        /* <DEDUP_REMOVED lines=10> */
[----:B------:R-:W-:Y:S01]  /*5520*/  PLOP3.LUT P0, PT, PT, PT, UP1, 0x80, 0x8 ;  /* 0x000000000008781c */ /* 0x000fe20003f0f018 */
[----:B------:R-:W-:Y:S11]  /*5530*/  UP2UR UR61, UPR, URZ, 0x2 ;  /* 0x00000002ff3d7883 */ /* 0x000ff60008000000 */
[----:B------:R-:W-:Y:S01]  /*5540*/  @!UPT UIADD3 URZ, UPT, UPT, URZ, URZ, URZ ;  /* 0x000000fffffff290 */ /* 0x000fe2000fffe0ff */
[----:B-1----:R-:W-:Y:S02]  /*5550*/  @P0 SHF.R.U32.HI R0, RZ, 0x10, R5 ;  /* 0x00000010ff000819 */ /* 0x002fe40000011605 */
        /* <DEDUP_REMOVED lines=12> */
[----:B------:R-:W2:Y:S01]  /*5620*/  LDCU UR12, c[0x0][0xb20] ;  /* 0x00016400ff0c77ac */ /* 0x000ea20008000800 */
[----:B------:R-:W-:Y:S02]  /*5630*/  UIMAD.WIDE.U32 UR4, UR58, UR55, URZ ;  /* 0x000000373a0472a5 */ /* 0x000fe4000f8e00ff */
[----:B------:R-:W-:Y:S02]  /*5640*/  UIMAD.WIDE.U32 UR6, UR59, UR52, URZ ;  /* 0x000000343b0672a5 */ /* 0x000fe4000f8e00ff */
[----:B------:R-:W-:Y:S02]  /*5650*/  UISETP.NE.AND UP0, UPT, UR54, 0x1, UPT ;  /* 0x000000013600788c */ /* 0x000fe4000bf05270 */
[----:B------:R-:W-:Y:S02]  /*5660*/  UIMAD.WIDE.U32 UR8, UR37, UR55, URZ ;  /* 0x00000037250872a5 */ /* 0x000fe4000f8e00ff */
[----:B------:R-:W-:Y:S02]  /*5670*/  UIMAD.WIDE.U32 UR10, UR38, UR52, URZ ;  /* 0x00000034260a72a5 */ /* 0x000fe4000f8e00ff */
[----:B------:R-:W-:Y:S02]  /*5680*/  UISETP.NE.AND UP1, UPT, UR43, 0x1, UPT ;  /* 0x000000012b00788c */ /* 0x000fe4000bf25270 */
[----:B------:R-:W-:Y:S01]  /*5690*/  UISETP.NE.AND UP2, UPT, UR42, 0x1, UPT ;  /* 0x000000012a00788c */ /* 0x000fe2000bf45270 */
[----:B------:R-:W-:Y:S02]  /*56a0*/  UMOV UR4, UR5 ;  /* 0x0000000500047c82 */ /* 0x000fe40008000000 */
[----:B--2---:R-:W-:Y:S03]  /*56b0*/  USHF.R.U32.HI UR5, URZ, UR12, UR4 ;  /* 0x0000000cff057299 */ /* 0x004fe60008011604 */
[----:B------:R-:W-:Y:S02]  /*56c0*/  UMOV UR4, UR7 ;  /* 0x0000000700047c82 */ /* 0x000fe40008000000 */
[----:B------:R-:W-:Y:S02]  /*56d0*/  USHF.R.U32.HI UR7, URZ, UR53, UR4 ;  /* 0x00000035ff077299 */ /* 0x000fe40008011604 */
[----:B------:R-:W-:Y:S02]  /*56e0*/  USEL UR4, UR58, UR5, !UP0 ;  /* 0x000000053a047287 */ /* 0x000fe4000c000000 */
[----:B------:R-:W-:Y:S01]  /*56f0*/  USEL UR7, UR59, UR7, !UP1 ;  /* 0x000000073b077287 */ /* 0x000fe2000c800000 */
[----:B------:R-:W-:Y:S01]  /*5700*/  UMOV UR5, UR9 ;  /* 0x0000000900057c82 */ /* 0x000fe20008000000 */
[----:B------:R-:W-:Y:S02]  /*5710*/  UIMAD.WIDE.U32 UR8, UR4, UR40, URZ ;  /* 0x00000028040872a5 */ /* 0x000fe4000f8e00ff */
[----:B------:R-:W-:Y:S03]  /*5720*/  USHF.R.U32.HI UR6, URZ, UR12, UR5 ;  /* 0x0000000cff067299 */ /* 0x000fe60008011605 */
[----:B------:R-:W-:Y:S01]  /*5730*/  UMOV UR5, UR11 ;  /* 0x0000000b00057c82 */ /* 0x000fe20008000000 */
[----:B------:R-:W-:Y:S02]  /*5740*/  UIMAD.WIDE.U32 UR10, UR7, UR40, URZ ;  /* 0x00000028070a72a5 */ /* 0x000fe4000f8e00ff */
[----:B------:R-:W-:Y:S02]  /*5750*/  USHF.R.U32.HI UR12, URZ, UR53, UR5 ;  /* 0x00000035ff0c7299 */ /* 0x000fe40008011605 */
[----:B------:R-:W-:Y:S01]  /*5760*/  USEL UR6, UR37, UR6, !UP0 ;  /* 0x0000000625067287 */ /* 0x000fe2000c000000 */
[----:B------:R-:W-:Y:S02]  /*5770*/  UMOV UR5, UR9 ;  /* 0x0000000900057c82 */ /* 0x000fe40008000000 */
[----:B------:R-:W-:Y:S01]  /*5780*/  UMOV UR10, UR11 ;  /* 0x0000000b000a7c82 */ /* 0x000fe20008000000 */
[----:B------:R-:W-:Y:S02]  /*5790*/  @UP2 USHF.R.U32.HI UR4, URZ, UR41, UR5 ;  /* 0x00000029ff042299 */ /* 0x000fe40008011605 */
[----:B------:R-:W-:Y:S02]  /*57a0*/  @UP2 USHF.R.U32.HI UR7, URZ, UR41, UR10 ;  /* 0x00000029ff072299 */ /* 0x000fe4000801160a */
[----:B------:R-:W-:Y:S02]  /*57b0*/  UIMAD UR4, UR42, UR4, URZ ;  /* 0x000000042a0472a4 */ /* 0x000fe4000f8e02ff */
        /* <DEDUP_REMOVED lines=8> */
[----:B------:R-:W-:Y:S02]  /*5840*/  USEL UR11, UR6, UR4, !UP2 ;  /* 0x00000004060b7287 */ /* 0x000fe4000d000000 */
[----:B------:R-:W-:Y:S02]  /*5850*/  UIADD3 UR8, UPT, UPT, -UR5, URZ, URZ ;  /* 0x000000ff05087290 */ /* 0x000fe4000fffe1ff */
[----:B------:R-:W-:Y:S01]  /*5860*/  UIADD3 UR10, UPT, UPT, -UR11, URZ, URZ ;  /* 0x000000ff0b0a7290 */ /* 0x000fe2000fffe1ff */
[----:B------:R-:W-:Y:S01]  /*5870*/  @!UP0 UMOV UR4, UR9 ;  /* 0x0000000900048c82 */ /* 0x000fe20008000000 */
[----:B------:R-:W-:Y:S02]  /*5880*/  UIADD3 UR9, UPT, UPT, -UR6, URZ, URZ ;  /* 0x000000ff06097290 */ /* 0x000fe4000fffe1ff */
[----:B------:R-:W-:Y:S02]  /*5890*/  @!UP0 USHF.R.U32.HI UR4, URZ, UR41, UR4 ;  /* 0x00000029ff048299 */ /* 0x000fe40008011604 */
[----:B------:R-:W-:Y:S02]  /*58a0*/  UIMAD UR10, UR42, UR10, UR6 ;  /* 0x0000000a2a0a72a4 */ /* 0x000fe4000f8e0206 */
[----:B------:R-:W-:Y:S04]  /*58b0*/  @!UP0 USEL UR4, UR5, UR4, !UP2 ;  /* 0x0000000405048287 */ /* 0x000fe8000d000000 */
[----:B------:R-:W-:Y:S02]  /*58c0*/  @!UP0 UIMAD UR10, UR7, UR10, UR4 ;  /* 0x0000000a070a82a4 */ /* 0x000fe4000f8e0204 */
[----:B------:R-:W-:Y:S02]  /*58d0*/  @!UP0 UIADD3 UR11, UPT, UPT, UR11, -UR4, URZ ;  /* 0x800000040b0b8290 */ /* 0x000fe4000fffe0ff */
[----:B------:R-:W-:Y:S02]  /*58e0*/  UIMAD UR7, UR43, UR8, UR38 ;  /* 0x000000082b0772a4 */ /* 0x000fe4000f8e0226 */
[----:B------:R-:W-:Y:S02]  /*58f0*/  @!UP0 UIMAD UR6, UR11, UR42, UR5 ;  /* 0x0000002a0b0682a4 */ /* 0x000fe4000f8e0205 */
[----:B------:R-:W-:Y:S01]  /*5900*/  UIMAD UR4, UR54, UR9, UR37 ;  /* 0x00000009360472a4 */ /* 0x000fe2000f8e0225 */
[----:B------:R-:W-:Y:S02]  /*5910*/  @!UP0 UMOV UR5, UR10 ;  /* 0x0000000a00058c82 */ /* 0x000fe40008000000 */
[----:B------:R-:W-:Y:S02]  /*5920*/  UIMAD UR38, UR5, UR43, UR7 ;  /* 0x0000002b052672a4 */ /* 0x000fe4000f8e0207 */
[----:B------:R-:W-:Y:S11]  /*5930*/  UIMAD UR37, UR6, UR54, UR4 ;  /* 0x00000036062572a4 */ /* 0x000ff6000f8e0204 */
[----:B------:R-:W-:Y:S01]  /*5940*/  @!UPT UIADD3 URZ, UPT, UPT, URZ, URZ, URZ ;  /* 0x000000fffffff290 */ /* 0x000fe2000fffe0ff */
.L_x_92:
[----:B------:R-:W-:Y:S01]  /*5950*/  UISETP.NE.AND UP0, UPT, UR39, 0x1, UPT ;  /* 0x000000012700788c */ /* 0x000fe2000bf05270 */
[----:B------:R-:W-:Y:S01]  /*5960*/  LOP3.LUT P0, RZ, R86, 0x3f0, RZ, 0xc0, !PT ;  /* 0x000003f056ff7812 */ /* 0x000fe2000780c0ff */
[----:B------:R-:W-:Y:S01]  /*5970*/  USHF.L.U32 UR50, UR16, 0x6, URZ ;  /* 0x0000000610327899 */ /* 0x000fe200080006ff */
[----:B------:R-:W-:Y:S01]  /*5980*/  BSSY.RECONVERGENT B6, `(.L_x_93) ;  /* 0x0000034000067945 */ /* 0x000fe20003800200 */
[----:B------:R-:W-:Y:S01]  /*5990*/  USHF.L.U32 UR49, UR20, 0x8, URZ ;  /* 0x0000000814317899 */ /* 0x000fe200080006ff */
[----:B------:R-:W-:Y:S06]  /*59a0*/  IADD3 R88, PT, PT, R88, 0x1, RZ ;  /* 0x0000000158587810 */ /* 0x000fec0007ffe0ff */
[----:B------:R-:W2:Y:S01]  /*59b0*/  @!UP0 LDCU.128 UR12, c[0x0][0xb10] ;  /* 0x00016200ff0c87ac */ /* 0x000ea20008000c00 */
[----:B------:R-:W3:Y:S01]  /*59c0*/  @!UP0 LDCU UR5, c[0x0][0xb0c] ;  /* 0x00016180ff0587ac */ /* 0x000ee20008000800 */
[----:B------:R-:W4:Y:S01]  /*59d0*/  @!UP0 LDCU UR10, c[0x0][0xb20] ;  /* 0x00016400ff0a87ac */ /* 0x000f220008000800 */
[----:B--2---:R-:W-:Y:S02]  /*59e0*/  UIMAD.WIDE.U32 UR8, UR38, UR12, URZ ;  /* 0x0000000c260872a5 */ /* 0x004fe4000f8e00ff */
[----:B------:R-:W-:Y:S02]  /*59f0*/  UIMAD.WIDE.U32 UR6, UR37, UR15, URZ ;  /* 0x0000000f250672a5 */ /* 0x000fe4000f8e00ff */
[----:B------:R-:W-:Y:S03]  /*5a00*/  @!UP0 UISETP.NE.AND UP1, UPT, UR14, 0x1, UPT ;  /* 0x000000010e00888c */ /* 0x000fe6000bf25270 */
[----:B------:R-:W-:Y:S01]  /*5a10*/  @!UP0 UMOV UR4, UR9 ;  /* 0x0000000900048c82 */ /* 0x000fe20008000000 */
[----:B---3--:R-:W-:Y:S02]  /*5a20*/  @!UP0 UISETP.NE.AND UP2, UPT, UR5, 0x1, UPT ;  /* 0x000000010500888c */ /* 0x008fe4000bf45270 */
[----:B------:R-:W-:Y:S01]  /*5a30*/  @!UP0 USHF.R.U32.HI UR4, URZ, UR13, UR4 ;  /* 0x0000000dff048299 */ /* 0x000fe20008011604 */
[----:B------:R-:W-:Y:S02]  /*5a40*/  @!UP0 UMOV UR6, UR7 ;  /* 0x0000000700068c82 */ /* 0x000fe40008000000 */
[----:B----4-:R-:W-:Y:S02]  /*5a50*/  @!UP0 USHF.R.U32.HI UR6, URZ, UR10, UR6 ;  /* 0x0000000aff068299 */ /* 0x010fe40008011606 */
[----:B------:R-:W-:Y:S02]  /*5a60*/  @!UP0 USEL UR7, UR38, UR4, !UP2 ;  /* 0x0000000426078287 */ /* 0x000fe4000d000000 */
[----:B------:R-:W-:Y:S04]  /*5a70*/  @!UP0 USEL UR6, UR37, UR6, !UP1 ;  /* 0x0000000625068287 */ /* 0x000fe8000c800000 */
[----:B------:R-:W-:Y:S02]  /*5a80*/  @!UP0 UIADD3 UR4, UPT, UPT, -UR7, UR6, URZ ;  /* 0x0000000607048290 */ /* 0x000fe4000fffe1ff */
[----:B------:R-:W-:Y:S02]  /*5a90*/  @!UP0 UIADD3 UR6, UPT, UPT, UR7, -UR6, URZ ;  /* 0x8000000607068290 */ /* 0x000fe4000fffe0ff */
[----:B------:R-:W-:Y:S02]  /*5aa0*/  @!UP0 UIMAD UR38, UR4, UR5, UR38 ;  /* 0x00000005042682a4 */ /* 0x000fe4000f8e0226 */
[----:B------:R-:W-:Y:S01]  /*5ab0*/  @!UP0 UIMAD UR37, UR6, UR14, UR37 ;  /* 0x0000000e062582a4 */ /* 0x000fe2000f8e0225 */
[----:B------:R-:W-:Y:S11]  /*5ac0*/  @!P0 BRA `(.L_x_94) ;  /* 0x00000000007c8947 */ /* 0x000ff60003800000 */
[----:B------:R-:W2:Y:S01]  /*5ad0*/  LDCU.64 UR8, c[0x4][0x80] ;  /* 0x01001000ff0877ac */ /* 0x000ea20008000a00 */
[----:B------:R-:W-:Y:S01]  /*5ae0*/  MOV R2, 0x0 ;  /* 0x0000000000027802 */ /* 0x000fe20000000f00 */
[----:B------:R-:W-:Y:S02]  /*5af0*/  HFMA2 R12, -RZ, RZ, 0, 5.9604644775390625e-08 ;  /* 0x00000001ff0c7431 */ /* 0x000fe400000001ff */
[----:B------:R-:W-:Y:S01]  /*5b00*/  IMAD.MOV.U32 R8, RZ, RZ, 0x70 ;  /* 0x00000070ff087424 */ /* 0x000fe200078e00ff */
[----:B------:R3:W4:Y:S01]  /*5b10*/  LDC.64 R14, c[0x4][R2] ;  /* 0x01000000020e7b82 */ /* 0x0007220000000a00 */
[----:B------:R-:W1:Y:S01]  /*5b20*/  LDCU.64 UR6, c[0x4][0x88] ;  /* 0x01001100ff0677ac */ /* 0x000e620008000a00 */
[----:B------:R-:W-:Y:S01]  /*5b30*/  IMAD.MOV.U32 R13, RZ, RZ, RZ ;  /* 0x000000ffff0d7224 */ /* 0x000fe200078e00ff */
[----:B------:R-:W1:Y:S01]  /*5b40*/  LDCU.64 UR4, c[0x4][0x8] ;  /* 0x01000100ff0477ac */ /* 0x000e620008000a00 */
[----:B--2---:R-:W-:Y:S01]  /*5b50*/  MOV R5, UR9 ;  /* 0x0000000900057c02 */ /* 0x004fe20008000f00 */
[----:B------:R-:W-:Y:S01]  /*5b60*/  IMAD.U32 R4, RZ, RZ, UR8 ;  /* 0x00000008ff047e24 */ /* 0x000fe2000f8e00ff */
[----:B-1----:R-:W-:Y:S01]  /*5b70*/  MOV R7, UR7 ;  /* 0x0000000700077c02 */ /* 0x002fe20008000f00 */
[----:B------:R-:W-:Y:S01]  /*5b80*/  IMAD.U32 R6, RZ, RZ, UR6 ;  /* 0x00000006ff067e24 */ /* 0x000fe2000f8e00ff */
[----:B------:R-:W-:Y:S01]  /*5b90*/  MOV R11, UR5 ;  /* 0x00000005000b7c02 */ /* 0x000fe20008000f00 */
[----:B------:R-:W-:Y:S02]  /*5ba0*/  IMAD.U32 R10, RZ, RZ, UR4 ;  /* 0x00000004ff0a7e24 */ /* 0x000fe4000f8e00ff */
[----:B------:R-:W-:Y:S07]  /*5bb0*/  LEPC R20, `(.L_x_95) ;  /* 0x000000001014794e */ /* 0x000fee0000000000 */
[----:B---345:R-:W-:Y:S05]  /*5bc0*/  CALL.ABS.NOINC R14 ;  /* 0x000000000e007343 */ /* 0x038fea0003c00000 */
.L_x_95:
[----:B------:R-:W1:Y:S01]  /*5bd0*/  LDCU.64 UR8, c[0x4][0x80] ;  /* 0x01001000ff0877ac */ /* 0x000e620008000a00 */
[----:B------:R-:W2:Y:S01]  /*5be0*/  LDC.64 R2, c[0x4][R2] ;  /* 0x0100000002027b82 */ /* 0x000ea20000000a00 */
[----:B------:R-:W-:Y:S02]  /*5bf0*/  HFMA2 R12, -RZ, RZ, 0, 5.9604644775390625e-08 ;  /* 0x00000001ff0c7431 */ /* 0x000fe400000001ff */
[----:B------:R-:W-:Y:S02]  /*5c00*/  IMAD.MOV.U32 R8, RZ, RZ, 0x70 ;  /* 0x00000070ff087424 */ /* 0x000fe400078e00ff */
[----:B------:R-:W-:Y:S01]  /*5c10*/  IMAD.MOV.U32 R13, RZ, RZ, RZ ;  /* 0x000000ffff0d7224 */ /* 0x000fe200078e00ff */
[----:B------:R-:W3:Y:S01]  /*5c20*/  LDCU.64 UR6, c[0x4][0x88] ;  /* 0x01001100ff0677ac */ /* 0x000ee20008000a00 */
[----:B------:R-:W4:Y:S01]  /*5c30*/  LDCU.64 UR4, c[0x4][0x8] ;  /* 0x01000100ff0477ac */ /* 0x000f220008000a00 */
[----:B-1----:R-:W-:Y:S02]  /*5c40*/  MOV R4, UR8 ;  /* 0x0000000800047c02 */ /* 0x002fe40008000f00 */
[----:B------:R-:W-:Y:S02]  /*5c50*/  MOV R5, UR9 ;  /* 0x0000000900057c02 */ /* 0x000fe40008000f00 */
[----:B---3--:R-:W-:Y:S01]  /*5c60*/  MOV R7, UR7 ;  /* 0x0000000700077c02 */ /* 0x008fe20008000f00 */
[----:B------:R-:W-:Y:S01]  /*5c70*/  IMAD.U32 R6, RZ, RZ, UR6 ;  /* 0x00000006ff067e24 */ /* 0x000fe2000f8e00ff */
[----:B----4-:R-:W-:Y:S01]  /*5c80*/  MOV R11, UR5 ;  /* 0x00000005000b7c02 */ /* 0x010fe20008000f00 */
[----:B------:R-:W-:Y:S02]  /*5c90*/  IMAD.U32 R10, RZ, RZ, UR4 ;  /* 0x00000004ff0a7e24 */ /* 0x000fe4000f8e00ff */
[----:B------:R-:W-:Y:S07]  /*5ca0*/  LEPC R20, `(.L_x_94) ;  /* 0x000000001014794e */ /* 0x000fee0000000000 */
[----:B--2---:R-:W-:Y:S05]  /*5cb0*/  CALL.ABS.NOINC R2 ;  /* 0x0000000002007343 */ /* 0x004fea0003c00000 */
.L_x_94:
[----:B------:R-:W-:Y:S05]  /*5cc0*/  BSYNC.RECONVERGENT B6 ;  /* 0x0000000000067941 */ /* 0x000fea0003800200 */
.L_x_93:
[----:B------:R-:W-:Y:S01]  /*5cd0*/  R2UR UR4, R85 ;  /* 0x00000000550472ca */ /* 0x000fe200000e0000 */
[----:B------:R-:W-:Y:S01]  /*5ce0*/  UISETP.NE.U32.AND UP0, UPT, UR62, URZ, UPT ;  /* 0x000000ff3e00728c */ /* 0x000fe2000bf05070 */
[----:B------:R-:W-:Y:S02]  /*5cf0*/  ISETP.NE.U32.AND P4, PT, R78, RZ, PT ;  /* 0x000000ff4e00720c */ /* 0x000fe40003f85070 */
[----:B------:R-:W-:Y:S01]  /*5d00*/  ISETP.NE.U32.AND P2, PT, RZ, UR56, PT ;  /* 0x00000038ff007c0c */ /* 0x000fe2000bf45070 */
[----:B------:R-:W-:Y:S01]  /*5d10*/  UISETP.NE.AND.EX UP1, UPT, UR63, URZ, UPT, UP0 ;  /* 0x000000ff3f00728c */ /* 0x000fe2000bf25300 */
[----:B------:R-:W-:Y:S01]  /*5d20*/  ISETP.NE.AND.EX P4, PT, R79, RZ, PT, P4 ;  /* 0x000000ff4f00720c */ /* 0x000fe20003f85340 */
[----:B------:R-:W-:Y:S01]  /*5d30*/  UPLOP3.LUT UP0, UPT, UPT, UPT, UPT, 0x40, 0x4 ;  /* 0x000000000004789c */ /* 0x000fe20003f0e870 */
[----:B------:R-:W-:Y:S05]  /*5d40*/  ISETP.NE.AND.EX P2, PT, RZ, UR57, PT, P2 ;  /* 0x00000039ff007c0c */ /* 0x000fea000bf45320 */
[----:B------:R-:W-:Y:S06]  /*5d50*/  UISETP.NE.AND UP2, UPT, UR4, URZ, UPT ;  /* 0x000000ff0400728c */ /* 0x000fec000bf45270 */
[----:B------:R-:W-:Y:S05]  /*5d60*/  PLOP3.LUT P1, PT, PT, PT, UP2, 0x80, 0x8 ;  /* 0x000000000008781c */ /* 0x000fea0003f2f028 */
[----:B------:R-:W-:Y:S06]  /*5d70*/  @UP2 UPLOP3.LUT UP0, UPT, UPT, UPT, UP1, 0x80, 0x8 ;  /* 0x000000000008289c */ /* 0x000fec0003f0f010 */
[----:B------:R-:W-:Y:S01]  /*5d80*/  PLOP3.LUT P0, PT, PT, PT, UP0, 0x80, 0x8 ;  /* 0x000000000008781c */ /* 0x000fe20003f0f008 */
[----:B------:R-:W-:Y:S01]  /*5d90*/  @!UPT UIADD3 URZ, UPT, UPT, URZ, URZ, URZ ;  /* 0x000000fffffff290 */ /* 0x000fe2000fffe0ff */
[----:B------:R-:W-:Y:S11]  /*5da0*/  BRA.U !UP1, `(.L_x_96) ;  /* 0x00000001093c7547 */ /* 0x000ff6000b800000 */
[----:B------:R-:W-:Y:S01]  /*5db0*/  UISETP.NE.U32.AND UP0, UPT, UR56, URZ, UPT ;  /* 0x000000ff3800728c */ /* 0x000fe2000bf05070 */
[----:B-1----:R-:W-:Y:S01]  /*5dc0*/  HFMA2 R0, -RZ, RZ, 0, 5.9604644775390625e-08 ;  /* 0x00000001ff007431 */ /* 0x002fe200000001ff */
[----:B------:R-:W1:Y:S01]  /*5dd0*/  LDCU.64 UR8, c[0x0][0x358] ;  /* 0x00006b00ff0877ac */ /* 0x000e620008000a00 */
[----:B------:R-:W-:Y:S01]  /*5de0*/  IMAD.MOV.U32 R81, RZ, RZ, 0x1 ;  /* 0x00000001ff517424 */ /* 0x000fe200078e00ff */
[----:B------:R-:W-:Y:S06]  /*5df0*/  UISETP.NE.AND.EX UP0, UPT, UR57, URZ, UPT, UP0 ;  /* 0x000000ff3900728c */ /* 0x000fec000bf05300 */
[----:B------:R-:W-:Y:S05]  /*5e00*/  PLOP3.LUT P3, PT, PT, PT, UP0, 0x80, 0x8 ;  /* 0x000000000008781c */ /* 0x000fea0003f6f008 */
[----:B------:R-:W2:Y:S01]  /*5e10*/  @UP0 LDCU.64 UR4, c[0x0][0x888] ;  /* 0x00011100ff0407ac */ /* 0x000ea20008000a00 */
[----:B------:R-:W-:Y:S07]  /*5e20*/  @UP0 UIMAD UR6, UR36, UR62, URZ ;  /* 0x0000003e240602a4 */ /* 0x000fee000f8e02ff */
[----:B------:R-:W-:Y:S01]  /*5e30*/  @!P3 PRMT R81, R0, 0x7610, R81 ;  /* 0x000076100051b816 */ /* 0x000fe20000000051 */
[----:B--2---:R-:W-:Y:S06]  /*5e40*/  @UP0 UIMAD.WIDE UR4, UR6, 0x4, UR4 ;  /* 0x00000004060408a5 */ /* 0x004fec000f8e0204 */
[----:B------:R-:W-:Y:S01]  /*5e50*/  IMAD.U32 R2, RZ, RZ, UR4 ;  /* 0x00000004ff027e24 */ /* 0x000fe2000f8e00ff */
[----:B------:R-:W-:Y:S04]  /*5e60*/  MOV R3, UR5 ;  /* 0x0000000500037c02 */ /* 0x000fe80008000f00 */
[----:B------:R-:W2:Y:S01]  /*5e70*/  @!UP0 LDCU UR4, c[0x0][0x880] ;  /* 0x00011000ff0487ac */ /* 0x000ea20008000800 */
[----:B-1---5:R3:W5:Y:S02]  /*5e80*/  @P3 LDG.E R41, desc[UR8][R2.64] ;  /* 0x0000000802293981 */ /* 0x022764000c1e1900 */
[----:B--23--:R-:W-:Y:S02]  /*5e90*/  @!P3 IMAD.U32 R41, RZ, RZ, UR4 ;  /* 0x00000004ff29be24 */ /* 0x00cfe4000f8e00ff */
.L_x_96:
[----:B------:R-:W-:Y:S05]  /*5ea0*/  @!P4 BRA `(.L_x_97) ;  /* 0x000000000024c947 */ /* 0x000fea0003800000 */
[----:B------:R-:W-:Y:S01]  /*5eb0*/  ISETP.NE.U32.AND P3, PT, R76, RZ, PT ;  /* 0x000000ff4c00720c */ /* 0x000fe20003f65070 */
[----:B------:R-:W2:Y:S03]  /*5ec0*/  LDCU.64 UR4, c[0x0][0x358] ;  /* 0x00006b00ff0477ac */ /* 0x000ea60008000a00 */
[----:B------:R-:W-:Y:S11]  /*5ed0*/  ISETP.NE.AND.EX P3, PT, R77, RZ, PT, P3 ;  /* 0x000000ff4d00720c */ /* 0x000ff60003f65330 */
[----:B------:R-:W-:Y:S02]  /*5ee0*/  @!UPT UIADD3 URZ, UPT, UPT, URZ, URZ, URZ ;  /* 0x000000fffffff290 */ /* 0x000fe4000fffe0ff */
[----:B------:R-:W3:Y:S01]  /*5ef0*/  @P3 LDC.64 R2, c[0x0][0x8a8] ;  /* 0x00022a00ff023b82 */ /* 0x000ee20000000a00 */
[----:B-1----:R-:W-:Y:S04]  /*5f00*/  @P3 IMAD R0, R78, UR36, RZ ;  /* 0x000000244e003c24 */ /* 0x002fe8000f8e02ff */
[----:B---3--:R-:W-:Y:S05]  /*5f10*/  @P3 IMAD.WIDE R2, R0, 0x4, R2 ;  /* 0x0000000400023825 */ /* 0x008fea00078e0202 */
[----:B--2--5:R2:W5:Y:S02]  /*5f20*/  @P3 LDG.E R38, desc[UR4][R2.64] ;  /* 0x0000000402263981 */ /* 0x024564000c1e1900 */
[----:B--2---:R-:W3:Y:S02]  /*5f30*/  @!P3 LDC R38, c[0x0][0x8a0] ;  /* 0x00022800ff26bb82 */ /* 0x004ee40000000800 */
.L_x_97:
[----:B-----5:R-:W-:Y:S01]  /*5f40*/  FSETP.NEU.AND P3, PT, R41, RZ, PT ;  /* 0x000000ff2900720b */ /* 0x020fe20003f6d000 */
[----:B------:R-:W-:Y:S01]  /*5f50*/  IMAD.SHL.U32 R47, R80, 0x2, RZ ;  /* 0x00000002502f7824 */ /* 0x000fe200078e00ff */
[----:B------:R-:W-:Y:S01]  /*5f60*/  SEL R5, RZ, 0xffffffff, P2 ;  /* 0xffffffffff057807 */ /* 0x000fe20001000000 */
[----:B------:R-:W-:Y:S01]  /*5f70*/  BSSY B1, `(.L_x_98) ;  /* 0x0000044000017945 */ /* 0x000fe20003800000 */
[----:B------:R-:W-:Y:S01]  /*5f80*/  @P1 LOP3.LUT P2, RZ, R81, 0xff, RZ, 0xc0, !PT ;  /* 0x000000ff51ff1812 */ /* 0x000fe2000784c0ff */
[----:B------:R-:W-:Y:S01]  /*5f90*/  VIADD R97, R47, UR44 ;  /* 0x0000002c2f617c36 */ /* 0x000fe20008000000 */
[----:B------:R-:W-:Y:S01]  /*5fa0*/  @P1 SEL R2, RZ, 0xffffffff, P3 ;  /* 0xffffffffff021807 */ /* 0x000fe20001800000 */
[----:B------:R-:W-:Y:S01]  /*5fb0*/  IMAD.MOV.U32 R60, RZ, RZ, 0x1 ;  /* 0x00000001ff3c7424 */ /* 0x000fe200078e00ff */
[----:B------:R-:W-:Y:S01]  /*5fc0*/  LOP3.LUT R91, R91, 0x1, RZ, 0x3c, !PT ;  /* 0x000000015b5b7812 */ /* 0x000fe200078e3cff */
[----:B------:R-:W-:Y:S01]  /*5fd0*/  IMAD.MOV.U32 R46, RZ, RZ, RZ ;  /* 0x000000ffff2e7224 */ /* 0x000fe200078e00ff */
[----:B------:R-:W-:Y:S02]  /*5fe0*/  @P0 SEL R2, R5, R2, !P2 ;  /* 0x0000000205020207 */ /* 0x000fe40005000000 */
[----:B------:R-:W-:Y:S02]  /*5ff0*/  CS2R R74, SRZ ;  /* 0x00000000004a7805 */ /* 0x000fe4000001ff00 */
[----:B------:R-:W-:Y:S02]  /*6000*/  LEA R98, R36, UR44, 0x3 ;  /* 0x0000002c24627c11 */ /* 0x000fe4000f8e18ff */
[----:B------:R-:W-:Y:S02]  /*6010*/  CS2R R72, SRZ ;  /* 0x0000000000487805 */ /* 0x000fe4000001ff00 */
[----:B------:R-:W-:Y:S02]  /*6020*/  @P1 LOP3.LUT R2, R2, 0x1, RZ, 0xc0, !PT ;  /* 0x0000000102021812 */ /* 0x000fe400078ec0ff */
[----:B------:R-:W-:Y:S02]  /*6030*/  CS2R R66, SRZ ;  /* 0x0000000000427805 */ /* 0x000fe4000001ff00 */
[----:B------:R-:W-:Y:S02]  /*6040*/  SHF.L.U32 R3, R90, 0x1f, RZ ;  /* 0x0000001f5a037819 */ /* 0x000fe400000006ff */
[----:B------:R-:W-:Y:S02]  /*6050*/  CS2R R64, SRZ ;  /* 0x0000000000407805 */ /* 0x000fe4000001ff00 */
[----:B------:R-:W-:Y:S02]  /*6060*/  ISETP.NE.U32.OR P6, PT, R2, 0x1, !P1 ;  /* 0x000000010200780c */ /* 0x000fe40004fc5470 */
[----:B------:R-:W-:Y:S02]  /*6070*/  CS2R R58, SRZ ;  /* 0x00000000003a7805 */ /* 0x000fe4000001ff00 */
[----:B------:R-:W-:Y:S02]  /*6080*/  PLOP3.LUT P2, PT, PT, PT, UP1, 0x80, 0x8 ;  /* 0x000000000008781c */ /* 0x000fe40003f4f018 */
[----:B------:R-:W-:Y:S02]  /*6090*/  CS2R R56, SRZ ;  /* 0x0000000000387805 */ /* 0x000fe4000001ff00 */
[----:B------:R-:W-:Y:S02]  /*60a0*/  LEA.HI R39, R36, R36, RZ, 0x1 ;  /* 0x0000002424277211 */ /* 0x000fe400078f08ff */
[----:B------:R-:W-:Y:S02]  /*60b0*/  CS2R R50, SRZ ;  /* 0x0000000000327805 */ /* 0x000fe4000001ff00 */
[----:B------:R-:W-:Y:S02]  /*60c0*/  LOP3.LUT P4, R87, R81, 0xff, RZ, 0xc0, !PT ;  /* 0x000000ff51577812 */ /* 0x000fe4000788c0ff */
[----:B------:R-:W-:Y:S02]  /*60d0*/  CS2R R48, SRZ ;  /* 0x0000000000307805 */ /* 0x000fe4000001ff00 */
[----:B------:R-:W-:Y:S01]  /*60e0*/  SEL R2, RZ, 0xffffffff, P3 ;  /* 0xffffffffff027807 */ /* 0x000fe20001800000 */
[C---:B-1----:R-:W-:Y:S01]  /*60f0*/  IMAD.SHL.U32 R0, R39.reuse, 0x80, RZ ;  /* 0x0000008027007824 */ /* 0x042fe200078e00ff */
[----:B------:R-:W-:Y:S01]  /*6100*/  LOP3.LUT R39, R39, 0xffe, RZ, 0xc0, !PT ;  /* 0x00000ffe27277812 */ /* 0x000fe200078ec0ff */
[----:B------:R-:W-:Y:S01]  /*6110*/  VIADD R99, R97, 0x400 ;  /* 0x0000040061637836 */ /* 0x000fe20000000000 */
[----:B------:R-:W-:Y:S01]  /*6120*/  P2R R95, PR, RZ, 0x40 ;  /* 0x00000040ff5f7803 */ /* 0x000fe20000000000 */
[----:B------:R-:W-:Y:S01]  /*6130*/  IMAD.IADD R96, R92, 0x1, R97 ;  /* 0x000000015c607824 */ /* 0x000fe200078e0261 */
[----:B------:R-:W-:Y:S01]  /*6140*/  @P6 SHF.L.U32 R4, R91, 0x1f, RZ ;  /* 0x0000001f5b046819 */ /* 0x000fe200000006ff */
[----:B------:R-:W-:Y:S01]  /*6150*/  IMAD.IADD R39, R36, 0x1, -R39 ;  /* 0x0000000124277824 */ /* 0x000fe200078e0a27 */
[----:B------:R-:W-:Y:S02]  /*6160*/  @P2 SEL R2, R5, R2, !P4 ;  /* 0x0000000205022207 */ /* 0x000fe40006000000 */
[----:B------:R-:W1:Y:S01]  /*6170*/  @P6 SYNCS.PHASECHK.TRANS64.TRYWAIT P1, [UR44+0x50], R4 ;  /* 0x00005004ff0065a7 */ /* 0x000e62000802112c */
[----:B------:R-:W-:Y:S02]  /*6180*/  LOP3.LUT R0, R0, 0xffffff00, RZ, 0xc0, !PT ;  /* 0xffffff0000007812 */ /* 0x000fe400078ec0ff */
[----:B------:R-:W-:Y:S03]  /*6190*/  LOP3.LUT R2, R2, 0x1, RZ, 0xc0, !PT ;  /* 0x0000000102027812 */ /* 0x000fe600078ec0ff */
[----:B------:R-:W-:Y:S01]  /*61a0*/  IMAD.IADD R0, R37, 0x1, R0 ;  /* 0x0000000125007824 */ /* 0x000fe200078e0200 */
[----:B------:R-:W-:Y:S03]  /*61b0*/  ISETP.NE.U32.AND P5, PT, R2, 0x1, PT ;  /* 0x000000010200780c */ /* 0x000fe60003fa5070 */
[----:B------:R-:W-:Y:S01]  /*61c0*/  IMAD R39, R39, 0x100000, R0 ;  /* 0x0010000027277824 */ /* 0x000fe200078e0200 */
[----:B------:R-:W-:Y:S01]  /*61d0*/  P2R R61, PR, RZ, 0x20 ;  /* 0x00000020ff3d7803 */ /* 0x000fe20000000000 */
[----:B------:R2:W4:Y:S01]  /*61e0*/  SYNCS.PHASECHK.TRANS64.TRYWAIT P0, [R98+URZ+0xc0], R3 ;  /* 0x0000c003620075a7 */ /* 0x00052200080011ff */
[----:B-1----:R-:W-:Y:S01]  /*61f0*/  @P6 SEL R60, RZ, 0x1, !P1 ;  /* 0x00000001ff3c6807 */ /* 0x002fe20004800000 */
[----:B--2---:R-:W-:Y:S06]  /*6200*/  @!P6 BRA `(.L_x_99) ;  /* 0x000000000068e947 */ /* 0x004fec0003800000 */
[C---:B------:R-:W-:Y:S01]  /*6210*/  @P5 IMAD R5, R93.reuse, 0x2, R99 ;  /* 0x000000025d055824 */ /* 0x040fe200078e0263 */
[----:B------:R-:W-:Y:S01]  /*6220*/  ISETP.NE.AND P1, PT, R60, RZ, PT ;  /* 0x000000ff3c00720c */ /* 0x000fe20003f25270 */
[----:B------:R-:W-:Y:S01]  /*6230*/  @P5 IMAD R2, R93, 0x2, R97 ;  /* 0x000000025d025824 */ /* 0x000fe200078e0261 */
[----:B------:R-:W-:Y:S01]  /*6240*/  BSSY B0, `(.L_x_100) ;  /* 0x000000e000007945 */ /* 0x000fe20003800000 */
[----:B------:R-:W-:Y:S01]  /*6250*/  IMAD.MOV.U32 R74, RZ, RZ, RZ ;  /* 0x000000ffff4a7224 */ /* 0x000fe200078e00ff */
[----:B------:R-:W-:Y:S01]  /*6260*/  CS2R R66, SRZ ;  /* 0x0000000000427805 */ /* 0x000fe2000001ff00 */
[----:B------:R-:W-:Y:S01]  /*6270*/  @P5 IMAD.IADD R4, R92, 0x1, R5 ;  /* 0x000000015c045824 */ /* 0x000fe200078e0205 */
[----:B------:R-:W-:Y:S02]  /*6280*/  CS2R R64, SRZ ;  /* 0x0000000000407805 */ /* 0x000fe4000001ff00 */
[----:B------:R-:W-:Y:S02]  /*6290*/  CS2R R72, SRZ ;  /* 0x0000000000487805 */ /* 0x000fe4000001ff00 */
[----:B------:R-:W-:Y:S02]  /*62a0*/  CS2R R50, SRZ ;  /* 0x0000000000327805 */ /* 0x000fe4000001ff00 */
[----:B------:R-:W-:Y:S02]  /*62b0*/  CS2R R48, SRZ ;  /* 0x0000000000307805 */ /* 0x000fe4000001ff00 */
[----:B------:R-:W-:Y:S02]  /*62c0*/  CS2R R58, SRZ ;  /* 0x00000000003a7805 */ /* 0x000fe4000001ff00 */
[----:B------:R-:W-:Y:S01]  /*62d0*/  CS2R R56, SRZ ;  /* 0x0000000000387805 */ /* 0x000fe2000001ff00 */
[----:B------:R-:W-:Y:S06]  /*62e0*/  @P1 BRA `(.L_x_101) ;  /* 0x00000000000c1947 */ /* 0x000fec0003800000 */
[----:B------:R-:W-:Y:S04]  /*62f0*/  SHF.L.U32 R5, R91, 0x1f, RZ ;  /* 0x0000001f5b057819 */ /* 0x000fe800000006ff */
[----:B------:R-:W1:Y:S02]  /*6300*/  SYNCS.PHASECHK.TRANS64.TRYWAIT P1, [UR44+0x50], R5 ;  /* 0x00005005ff0075a7 */ /* 0x000e64000802112c */
[----:B-1----:R-:W-:Y:S05]  /*6310*/  @!P1 BRA `(.L_x_102) ;  /* 0x0000003c00b09947 */ /* 0x002fea0003800000 */
.L_x_101:
[----:B------:R-:W-:Y:S05]  /*6320*/  BSYNC B0 ;  /* 0x0000000000007941 */ /* 0x000fea0003800000 */
.L_x_100:
[----:B------:R-:W-:Y:S01]  /*6330*/  ISETP.NE.AND P1, PT, R61, RZ, PT ;  /* 0x000000ff3d00720c */ /* 0x000fe20003f25270 */
[----:B------:R-:W-:Y:S11]  /*6340*/  HFMA2 R46, -RZ, RZ, 0, 5.9604644775390625e-08 ;  /* 0x00000001ff2e7431 */ /* 0x000ff600000001ff */
[----:B------:R-:W-:Y:S01]  /*6350*/  @!UPT UIADD3 URZ, UPT, UPT, URZ, URZ, URZ ;  /* 0x000000fffffff290 */ /* 0x000fe2000fffe0ff */
[----:B------:R-:W-:Y:S05]  /*6360*/  @P1 WARPSYNC.ALL ;  /* 0x0000000000001948 */ /* 0x000fea0003800000 */
[----:B------:R2:W1:Y:S04]  /*6370*/  @P1 LDSM.16.M88.4 R64, [R2+0x400] ;  /* 0x000400000240183b */ /* 0x0004680000000200 */
[----:B------:R2:W1:Y:S04]  /*6380*/  @P1 LDSM.16.M88.4 R72, [R4] ;  /* 0x000000000448183b */ /* 0x0004680000000200 */
[----:B------:R2:W1:Y:S04]  /*6390*/  @P1 LDSM.16.M88.4 R48, [R47+UR44+0x400] ;  /* 0x0004002c2f30183b */ /* 0x0004680008000200 */
[----:B------:R2:W1:Y:S02]  /*63a0*/  @P1 LDSM.16.M88.4 R56, [R96+0x400] ;  /* 0x000400006038183b */ /* 0x0004640000000200 */
.L_x_99:
[----:B------:R-:W-:Y:S05]  /*63b0*/  BSYNC B1 ;  /* 0x0000000000017941 */ /* 0x000fea0003800000 */
.L_x_98:
[----:B-1----:R-:W-:Y:S04]  /*63c0*/  SHF.R.U32.HI R5, RZ, 0x15, R39 ;  /* 0x00000015ff057819 */ /* 0x002fe80000011627 */
[----:B------:R-:W-:Y:S01]  /*63d0*/  LOP3.LUT P1, RZ, R5, 0x3, R82, 0x48, !PT ;  /* 0x0000000305ff7812 */ /* 0x000fe20007824852 */
[----:B------:R-:W-:Y:S01]  /*63e0*/  @!UPT UIADD3 URZ, UPT, UPT, URZ, URZ, URZ ;  /* 0x000000fffffff290 */ /* 0x000fe2000fffe0ff */
[----:B----4-:R-:W-:Y:S11]  /*63f0*/  @P0 BRA `(.L_x_103) ;  /* 0x0000000000080947 */ /* 0x010ff60003800000 */
[----:B------:R-:W1:Y:S02]  /*6400*/  SYNCS.PHASECHK.TRANS64.TRYWAIT P0, [R98+URZ+0xc0], R3 ;  /* 0x0000c003620075a7 */ /* 0x000e6400080011ff */
[----:B-1----:R-:W-:Y:S05]  /*6410*/  @!P0 BRA `(.L_x_104) ;  /* 0x0000003c00888947 */ /* 0x002fea0003800000 */
.L_x_103:
[----:B------:R-:W-:Y:S05]  /*6420*/  @!P1 BRA `(.L_x_105) ;  /* 0x0000000000409947 */ /* 0x000fea0003800000 */
[----:B------:R-:W4:Y:S01]  /*6430*/  LDCU.64 UR8, c[0x4][0x70] ;  /* 0x01000e00ff0877ac */ /* 0x000f220008000a00 */
[----:B-1----:R-:W-:Y:S01]  /*6440*/  MOV R3, 0x0 ;  /* 0x0000000000037802 */ /* 0x002fe20000000f00 */
[----:B------:R-:W-:Y:S02]  /*6450*/  HFMA2 R12, -RZ, RZ, 0, 5.9604644775390625e-08 ;  /* 0x00000001ff0c7431 */ /* 0x000fe400000001ff */
[----:B------:R-:W-:Y:S02]  /*6460*/  IMAD.MOV.U32 R8, RZ, RZ, 0x192 ;  /* 0x00000192ff087424 */ /* 0x000fe400078e00ff */
[----:B------:R-:W-:Y:S01]  /*6470*/  IMAD.MOV.U32 R13, RZ, RZ, RZ ;  /* 0x000000ffff0d7224 */ /* 0x000fe200078e00ff */
[----:B------:R-:W1:Y:S01]  /*6480*/  LDCU.64 UR6, c[0x4][0x78] ;  /* 0x01000f00ff0677ac */ /* 0x000e620008000a00 */
[----:B--2---:R-:W2:Y:S01]  /*6490*/  LDC.64 R2, c[0x4][R3] ;  /* 0x0100000003027b82 */ /* 0x004ea20000000a00 */
[----:B------:R-:W5:Y:S01]  /*64a0*/  LDCU.64 UR4, c[0x4][0x10] ;  /* 0x01000200ff0477ac */ /* 0x000f620008000a00 */
[----:B----4-:R-:W-:Y:S01]  /*64b0*/  MOV R5, UR9 ;  /* 0x0000000900057c02 */ /* 0x010fe20008000f00 */
[----:B------:R-:W-:Y:S01]  /*64c0*/  IMAD.U32 R4, RZ, RZ, UR8 ;  /* 0x00000008ff047e24 */ /* 0x000fe2000f8e00ff */
[----:B-1----:R-:W-:Y:S01]  /*64d0*/  MOV R7, UR7 ;  /* 0x0000000700077c02 */ /* 0x002fe20008000f00 */
[----:B------:R-:W-:Y:S01]  /*64e0*/  IMAD.U32 R6, RZ, RZ, UR6 ;  /* 0x00000006ff067e24 */ /* 0x000fe2000f8e00ff */
[----:B-----5:R-:W-:Y:S01]  /*64f0*/  MOV R11, UR5 ;  /* 0x00000005000b7c02 */ /* 0x020fe20008000f00 */
[----:B------:R-:W-:Y:S02]  /*6500*/  IMAD.U32 R10, RZ, RZ, UR4 ;  /* 0x00000004ff0a7e24 */ /* 0x000fe4000f8e00ff */
[----:B------:R-:W-:Y:S07]  /*6510*/  LEPC R20, `(.L_x_105) ;  /* 0x000000001014794e */ /* 0x000fee0000000000 */
[----:B--23--:R-:W-:Y:S05]  /*6520*/  CALL.ABS.NOINC R2 ;  /* 0x0000000002007343 */ /* 0x00cfea0003c00000 */
.L_x_105:
[----:B------:R-:W-:Y:S05]  /*6530*/  WARPSYNC.ALL ;  /* 0x0000000000007948 */ /* 0x000fea0003800000 */
[----:B------:R-:W-:Y:S01]  /*6540*/  R2UR UR4, R39 ;  /* 0x00000000270472ca */ /* 0x000fe200000e0000 */
[--C-:B------:R-:W-:Y:S01]  /*6550*/  HADD2.F32 R40, -RZ, R48.reuse.H0_H0 ;  /* 0x20000030ff287230 */ /* 0x100fe20000004100 */
[----:B------:R-:W-:Y:S01]  /*6560*/  SHF.L.U32 R62, R93, 0x1, RZ ;  /* 0x000000015d3e7819 */ /* 0x000fe200000006ff */
[----:B------:R-:W-:Y:S01]  /*6570*/  HADD2.F32 R43, -RZ, R48.H1_H1 ;  /* 0x30000030ff2b7230 */ /* 0x000fe20000004100 */
[----:B------:R-:W-:Y:S01]  /*6580*/  ISETP.NE.AND P0, PT, R94, RZ, PT ;  /* 0x000000ff5e00720c */ /* 0x000fe20003f05270 */
[----:B------:R-:W-:Y:S01]  /*6590*/  HADD2.F32 R42, -RZ, R49.H0_H0 ;  /* 0x20000031ff2a7230 */ /* 0x000fe20000004100 */
[----:B------:R-:W-:Y:S01]  /*65a0*/  IADD3 R99, PT, PT, R99, R62, RZ ;  /* 0x0000003e63637210 */ /* 0x000fe20007ffe0ff */
[----:B------:R-:W-:Y:S01]  /*65b0*/  HADD2.F32 R45, -RZ, R51.H0_H0 ;  /* 0x20000033ff2d7230 */ /* 0x000fe20000004100 */
[----:B------:R-:W-:Y:S02]  /*65c0*/  BSSY.RECONVERGENT B0, `(.L_x_106) ;  /* 0x0000085000007945 */ /* 0x000fe40003800200 */
[----:B------:R-:W-:Y:S03]  /*65d0*/  IADD3 R100, PT, PT, R92, R99, RZ ;  /* 0x000000635c647210 */ /* 0x000fe60007ffe0ff */
[----:B--2---:R-:W3:Y:S02]  /*65e0*/  LDTM.16dp256bit.x8 R4, tmem[UR4] ;  /* 0x00000004000479ee */ /* 0x004ee400081a0000 */
[C---:B---3--:R-:W-:Y:S01]  /*65f0*/  FMUL R0, R38.reuse, R4 ;  /* 0x0000000426007220 */ /* 0x048fe20000400000 */
[C---:B------:R-:W-:Y:S01]  /*6600*/  FMUL R2, R38.reuse, R5 ;  /* 0x0000000526027220 */ /* 0x040fe20000400000 */
[C---:B-1----:R-:W-:Y:S01]  /*6610*/  FMUL R3, R38.reuse, R6 ;  /* 0x0000000626037220 */ /* 0x042fe20000400000 */
[C---:B------:R-:W-:Y:S01]  /*6620*/  FMUL R7, R38.reuse, R7 ;  /* 0x0000000726077220 */ /* 0x040fe20000400000 */
[C---:B------:R-:W-:Y:S01]  /*6630*/  FFMA R0, R41.reuse, R40, R0 ;  /* 0x0000002829007223 */ /* 0x040fe20000000000 */
[----:B------:R-:W-:Y:S02]  /*6640*/  HADD2.F32 R40, -RZ, R49.H1_H1 ;  /* 0x30000031ff287230 */ /* 0x000fe40000004100 */
[C---:B------:R-:W-:Y:S01]  /*6650*/  FFMA R2, R41.reuse, R43, R2 ;  /* 0x0000002b29027223 */ /* 0x040fe20000000002 */
[C---:B------:R-:W-:Y:S01]  /*6660*/  FFMA R3, R41.reuse, R42, R3 ;  /* 0x0000002a29037223 */ /* 0x040fe20000000003 */
[--C-:B------:R-:W-:Y:S02]  /*6670*/  HADD2.F32 R43, -RZ, R50.reuse.H0_H0 ;  /* 0x20000032ff2b7230 */ /* 0x100fe40000004100 */
[----:B------:R-:W-:Y:S01]  /*6680*/  FMUL R4, R38, R8 ;  /* 0x0000000826047220 */ /* 0x000fe20000400000 */
[----:B------:R-:W-:Y:S01]  /*6690*/  HADD2.F32 R42, -RZ, R50.H1_H1 ;  /* 0x30000032ff2a7230 */ /* 0x000fe20000004100 */
[----:B------:R-:W-:Y:S01]  /*66a0*/  F2FP.F16.F32.PACK_AB R52, R2, R0 ;  /* 0x000000000234723e */ /* 0x000fe200000000ff */
[C---:B------:R-:W-:Y:S01]  /*66b0*/  FFMA R7, R41.reuse, R40, R7 ;  /* 0x0000002829077223 */ /* 0x040fe20000000007 */
[----:B------:R-:W-:Y:S01]  /*66c0*/  FFMA R4, R41, R43, R4 ;  /* 0x0000002b29047223 */ /* 0x000fe20000000004 */
[C---:B------:R-:W-:Y:S01]  /*66d0*/  FMUL R5, R38.reuse, R9 ;  /* 0x0000000926057220 */ /* 0x040fe20000400000 */
[C---:B------:R-:W-:Y:S01]  /*66e0*/  FMUL R6, R38.reuse, R10 ;  /* 0x0000000a26067220 */ /* 0x040fe20000400000 */
[----:B------:R-:W-:Y:S01]  /*66f0*/  HADD2.F32 R40, -RZ, R51.H1_H1 ;  /* 0x30000033ff287230 */ /* 0x000fe20000004100 */
[----:B------:R-:W-:Y:S01]  /*6700*/  F2FP.F16.F32.PACK_AB R53, R7, R3 ;  /* 0x000000030735723e */ /* 0x000fe200000000ff */
[C---:B------:R-:W-:Y:S01]  /*6710*/  FFMA R5, R41.reuse, R42, R5 ;  /* 0x0000002a29057223 */ /* 0x040fe20000000005 */
[----:B------:R-:W-:Y:S01]  /*6720*/  FFMA R6, R41, R45, R6 ;  /* 0x0000002d29067223 */ /* 0x000fe20000000006 */
[C---:B------:R-:W-:Y:S01]  /*6730*/  FMUL R11, R38.reuse, R11 ;  /* 0x0000000b260b7220 */ /* 0x040fe20000400000 */
[--C-:B------:R-:W-:Y:S02]  /*6740*/  HADD2.F32 R43, -RZ, R56.reuse.H0_H0 ;  /* 0x20000038ff2b7230 */ /* 0x100fe40000004100 */
[C---:B------:R-:W-:Y:S01]  /*6750*/  FMUL R8, R38.reuse, R12 ;  /* 0x0000000c26087220 */ /* 0x040fe20000400000 */
[----:B------:R-:W-:Y:S01]  /*6760*/  F2FP.F16.F32.PACK_AB R54, R5, R4 ;  /* 0x000000040536723e */ /* 0x000fe200000000ff */
[C---:B------:R-:W-:Y:S01]  /*6770*/  FFMA R11, R41.reuse, R40, R11 ;  /* 0x00000028290b7223 */ /* 0x040fe2000000000b */
[----:B------:R-:W-:Y:S02]  /*6780*/  HADD2.F32 R40, -RZ, R56.H1_H1 ;  /* 0x30000038ff287230 */ /* 0x000fe40000004100 */
[----:B------:R-:W-:Y:S01]  /*6790*/  FFMA R8, R41, R43, R8 ;  /* 0x0000002b29087223 */ /* 0x000fe20000000008 */
[C---:B------:R-:W-:Y:S01]  /*67a0*/  FMUL R9, R38.reuse, R13 ;  /* 0x0000000d26097220 */ /* 0x040fe20000400000 */
[--C-:B------:R-:W-:Y:S01]  /*67b0*/  HADD2.F32 R45, -RZ, R57.reuse.H0_H0 ;  /* 0x20000039ff2d7230 */ /* 0x100fe20000004100 */
[----:B------:R-:W-:Y:S01]  /*67c0*/  F2FP.F16.F32.PACK_AB R55, R11, R6 ;  /* 0x000000060b37723e */ /* 0x000fe200000000ff */
[C---:B------:R-:W-:Y:S01]  /*67d0*/  FMUL R10, R38.reuse, R14 ;  /* 0x0000000e260a7220 */ /* 0x040fe20000400000 */
[----:B------:R-:W-:Y:S02]  /*67e0*/  HADD2.F32 R42, -RZ, R57.H1_H1 ;  /* 0x30000039ff2a7230 */ /* 0x000fe40000004100 */
[C---:B------:R-:W-:Y:S01]  /*67f0*/  FFMA R9, R41.reuse, R40, R9 ;  /* 0x0000002829097223 */ /* 0x040fe20000000009 */
[C---:B------:R-:W-:Y:S01]  /*6800*/  FMUL R15, R38.reuse, R15 ;  /* 0x0000000f260f7220 */ /* 0x040fe20000400000 */
[----:B------:R1:W-:Y:S01]  /*6810*/  STSM.16.M88.4 [R97+0x400], R52 ;  /* 0x0004003461007844 */ /* 0x0003e20000000200 */
[----:B------:R-:W-:Y:S01]  /*6820*/  FFMA R10, R41, R45, R10 ;  /* 0x0000002d290a7223 */ /* 0x000fe2000000000a */
[--C-:B------:R-:W-:Y:S01]  /*6830*/  HADD2.F32 R40, -RZ, R58.reuse.H0_H0 ;  /* 0x2000003aff287230 */ /* 0x100fe20000004100 */
[----:B------:R-:W-:Y:S01]  /*6840*/  F2FP.F16.F32.PACK_AB R68, R9, R8 ;  /* 0x000000080944723e */ /* 0x000fe200000000ff */
[----:B------:R-:W-:Y:S01]  /*6850*/  FFMA R15, R41, R42, R15 ;  /* 0x0000002a290f7223 */ /* 0x000fe2000000000f */
[C---:B------:R-:W-:Y:S01]  /*6860*/  FMUL R12, R38.reuse, R16 ;  /* 0x00000010260c7220 */ /* 0x040fe20000400000 */
[----:B------:R-:W-:Y:S02]  /*6870*/  HADD2.F32 R42, -RZ, R58.H1_H1 ;  /* 0x3000003aff2a7230 */ /* 0x000fe40000004100 */
[C---:B------:R-:W-:Y:S01]  /*6880*/  FMUL R13, R38.reuse, R17 ;  /* 0x00000011260d7220 */ /* 0x040fe20000400000 */
[--C-:B------:R-:W-:Y:S01]  /*6890*/  HADD2.F32 R43, -RZ, R59.reuse.H0_H0 ;  /* 0x2000003bff2b7230 */ /* 0x100fe20000004100 */
[----:B------:R-:W-:Y:S01]  /*68a0*/  F2FP.F16.F32.PACK_AB R69, R15, R10 ;  /* 0x0000000a0f45723e */ /* 0x000fe200000000ff */
[C---:B------:R-:W-:Y:S01]  /*68b0*/  FFMA R12, R41.reuse, R40, R12 ;  /* 0x00000028290c7223 */ /* 0x040fe2000000000c */
[----:B------:R-:W-:Y:S01]  /*68c0*/  FFMA R13, R41, R42, R13 ;  /* 0x0000002a290d7223 */ /* 0x000fe2000000000d */
[C---:B------:R-:W-:Y:S01]  /*68d0*/  FMUL R14, R38.reuse, R18 ;  /* 0x00000012260e7220 */ /* 0x040fe20000400000 */
[----:B------:R-:W-:Y:S02]  /*68e0*/  HADD2.F32 R40, -RZ, R59.H1_H1 ;  /* 0x3000003bff287230 */ /* 0x000fe40000004100 */
[C---:B------:R-:W-:Y:S01]  /*68f0*/  FMUL R19, R38.reuse, R19 ;  /* 0x0000001326137220 */ /* 0x040fe20000400000 */
[C---:B------:R-:W-:Y:S01]  /*6900*/  FMUL R16, R38.reuse, R20 ;  /* 0x0000001426107220 */ /* 0x040fe20000400000 */
[----:B------:R-:W-:Y:S01]  /*6910*/  F2FP.F16.F32.PACK_AB R70, R13, R12 ;  /* 0x0000000c0d46723e */ /* 0x000fe200000000ff */
[C---:B------:R-:W-:Y:S01]  /*6920*/  FFMA R14, R41.reuse, R43, R14 ;  /* 0x0000002b290e7223 */ /* 0x040fe2000000000e */
[--C-:B------:R-:W-:Y:S02]  /*6930*/  HADD2.F32 R43, -RZ, R64.reuse.H0_H0 ;  /* 0x20000040ff2b7230 */ /* 0x100fe40000004100 */
[C---:B------:R-:W-:Y:S01]  /*6940*/  FFMA R19, R41.reuse, R40, R19 ;  /* 0x0000002829137223 */ /* 0x040fe20000000013 */
[----:B------:R-:W-:Y:S02]  /*6950*/  HADD2.F32 R42, -RZ, R64.H1_H1 ;  /* 0x30000040ff2a7230 */ /* 0x000fe40000004100 */
[C---:B------:R-:W-:Y:S01]  /*6960*/  FMUL R17, R38.reuse, R21 ;  /* 0x0000001526117220 */ /* 0x040fe20000400000 */
[--C-:B------:R-:W-:Y:S02]  /*6970*/  HADD2.F32 R45, -RZ, R65.reuse.H0_H0 ;  /* 0x20000041ff2d7230 */ /* 0x100fe40000004100 */
[----:B------:R-:W-:Y:S01]  /*6980*/  FFMA R16, R41, R43, R16 ;  /* 0x0000002b29107223 */ /* 0x000fe20000000010 */
[----:B------:R-:W-:Y:S01]  /*6990*/  F2FP.F16.F32.PACK_AB R71, R19, R14 ;  /* 0x0000000e1347723e */ /* 0x000fe200000000ff */
[----:B------:R-:W-:Y:S01]  /*69a0*/  FFMA R17, R41, R42, R17 ;  /* 0x0000002a29117223 */ /* 0x000fe20000000011 */
[C---:B------:R-:W-:Y:S01]  /*69b0*/  FMUL R18, R38.reuse, R22 ;  /* 0x0000001626127220 */ /* 0x040fe20000400000 */
[----:B------:R-:W-:Y:S02]  /*69c0*/  HADD2.F32 R40, -RZ, R65.H1_H1 ;  /* 0x30000041ff287230 */ /* 0x000fe40000004100 */
[C---:B------:R-:W-:Y:S01]  /*69d0*/  FMUL R23, R38.reuse, R23 ;  /* 0x0000001726177220 */ /* 0x040fe20000400000 */
[----:B------:R1:W-:Y:S01]  /*69e0*/  STSM.16.M88.4 [R96+0x400], R68 ;  /* 0x0004004460007844 */ /* 0x0003e20000000200 */
[----:B------:R-:W-:Y:S01]  /*69f0*/  F2FP.F16.F32.PACK_AB R104, R17, R16 ;  /* 0x000000101168723e */ /* 0x000fe200000000ff */
[C---:B------:R-:W-:Y:S01]  /*6a00*/  FFMA R18, R41.reuse, R45, R18 ;  /* 0x0000002d29127223 */ /* 0x040fe20000000012 */
[----:B------:R-:W-:Y:S01]  /*6a10*/  FFMA R23, R41, R40, R23 ;  /* 0x0000002829177223 */ /* 0x000fe20000000017 */
[--C-:B------:R-:W-:Y:S02]  /*6a20*/  HADD2.F32 R43, -RZ, R66.reuse.H0_H0 ;  /* 0x20000042ff2b7230 */ /* 0x100fe40000004100 */
[C---:B------:R-:W-:Y:S01]  /*6a30*/  FMUL R20, R38.reuse, R24 ;  /* 0x0000001826147220 */ /* 0x040fe20000400000 */
[----:B------:R-:W-:Y:S02]  /*6a40*/  HADD2.F32 R40, -RZ, R66.H1_H1 ;  /* 0x30000042ff287230 */ /* 0x000fe40000004100 */
[C---:B------:R-:W-:Y:S01]  /*6a50*/  FMUL R21, R38.reuse, R25 ;  /* 0x0000001926157220 */ /* 0x040fe20000400000 */
[--C-:B------:R-:W-:Y:S01]  /*6a60*/  HADD2.F32 R45, -RZ, R67.reuse.H0_H0 ;  /* 0x20000043ff2d7230 */ /* 0x100fe20000004100 */
[----:B------:R-:W-:Y:S01]  /*6a70*/  F2FP.F16.F32.PACK_AB R105, R23, R18 ;  /* 0x000000121769723e */ /* 0x000fe200000000ff */
[C---:B------:R-:W-:Y:S01]  /*6a80*/  FFMA R20, R41.reuse, R43, R20 ;  /* 0x0000002b29147223 */ /* 0x040fe20000000014 */
[C---:B------:R-:W-:Y:S01]  /*6a90*/  FFMA R21, R41.reuse, R40, R21 ;  /* 0x0000002829157223 */ /* 0x040fe20000000015 */
[C---:B------:R-:W-:Y:S01]  /*6aa0*/  FMUL R22, R38.reuse, R26 ;  /* 0x0000001a26167220 */ /* 0x040fe20000400000 */
[----:B------:R-:W-:Y:S02]  /*6ab0*/  HADD2.F32 R42, -RZ, R67.H1_H1 ;  /* 0x30000043ff2a7230 */ /* 0x000fe40000004100 */
[C---:B------:R-:W-:Y:S01]  /*6ac0*/  FMUL R27, R38.reuse, R27 ;  /* 0x0000001b261b7220 */ /* 0x040fe20000400000 */
[--C-:B------:R-:W-:Y:S02]  /*6ad0*/  HADD2.F32 R40, -RZ, R72.reuse.H0_H0 ;  /* 0x20000048ff287230 */ /* 0x100fe40000004100 */
[C---:B------:R-:W-:Y:S01]  /*6ae0*/  FFMA R22, R41.reuse, R45, R22 ;  /* 0x0000002d29167223 */ /* 0x040fe20000000016 */
[C---:B------:R-:W-:Y:S01]  /*6af0*/  FMUL R24, R38.reuse, R28 ;  /* 0x0000001c26187220 */ /* 0x040fe20000400000 */
[C---:B------:R-:W-:Y:S01]  /*6b00*/  FFMA R27, R41.reuse, R42, R27 ;  /* 0x0000002a291b7223 */ /* 0x040fe2000000001b */
[----:B------:R-:W-:Y:S02]  /*6b10*/  HADD2.F32 R42, -RZ, R72.H1_H1 ;  /* 0x30000048ff2a7230 */ /* 0x000fe40000004100 */
[C---:B------:R-:W-:Y:S01]  /*6b20*/  FMUL R25, R38.reuse, R29 ;  /* 0x0000001d26197220 */ /* 0x040fe20000400000 */
[--C-:B------:R-:W-:Y:S02]  /*6b30*/  HADD2.F32 R43, -RZ, R73.reuse.H0_H0 ;  /* 0x20000049ff2b7230 */ /* 0x100fe40000004100 */
[C---:B------:R-:W-:Y:S01]  /*6b40*/  FMUL R26, R38.reuse, R30 ;  /* 0x0000001e261a7220 */ /* 0x040fe20000400000 */
[C---:B------:R-:W-:Y:S01]  /*6b50*/  FFMA R24, R41.reuse, R40, R24 ;  /* 0x0000002829187223 */ /* 0x040fe20000000018 */
[----:B------:R-:W-:Y:S02]  /*6b60*/  HADD2.F32 R40, -RZ, R73.H1_H1 ;  /* 0x30000049ff287230 */ /* 0x000fe40000004100 */
[C---:B------:R-:W-:Y:S01]  /*6b70*/  FFMA R25, R41.reuse, R42, R25 ;  /* 0x0000002a29197223 */ /* 0x040fe20000000019 */
[C---:B------:R-:W-:Y:S01]  /*6b80*/  FMUL R31, R38.reuse, R31 ;  /* 0x0000001f261f7220 */ /* 0x040fe20000400000 */
[C---:B------:R-:W-:Y:S01]  /*6b90*/  FFMA R26, R41.reuse, R43, R26 ;  /* 0x0000002b291a7223 */ /* 0x040fe2000000001a */
[--C-:B------:R-:W-:Y:S02]  /*6ba0*/  HADD2.F32 R43, -RZ, R74.reuse.H0_H0 ;  /* 0x2000004aff2b7230 */ /* 0x100fe40000004100 */
[C---:B------:R-:W-:Y:S01]  /*6bb0*/  FMUL R28, R38.reuse, R32 ;  /* 0x00000020261c7220 */ /* 0x040fe20000400000 */
[----:B------:R-:W-:Y:S02]  /*6bc0*/  HADD2.F32 R42, -RZ, R74.H1_H1 ;  /* 0x3000004aff2a7230 */ /* 0x000fe40000004100 */
[C---:B------:R-:W-:Y:S01]  /*6bd0*/  FFMA R31, R41.reuse, R40, R31 ;  /* 0x00000028291f7223 */ /* 0x040fe2000000001f */
[C---:B------:R-:W-:Y:S01]  /*6be0*/  FMUL R29, R38.reuse, R33 ;  /* 0x00000021261d7220 */ /* 0x040fe20000400000 */
[--C-:B------:R-:W-:Y:S02]  /*6bf0*/  HADD2.F32 R45, -RZ, R75.reuse.H0_H0 ;  /* 0x2000004bff2d7230 */ /* 0x100fe40000004100 */
[C---:B------:R-:W-:Y:S01]  /*6c00*/  FMUL R30, R38.reuse, R34 ;  /* 0x00000022261e7220 */ /* 0x040fe20000400000 */
[----:B------:R-:W-:Y:S02]  /*6c10*/  HADD2.F32 R40, -RZ, R75.H1_H1 ;  /* 0x3000004bff287230 */ /* 0x000fe40000004100 */
[----:B------:R-:W-:Y:S01]  /*6c20*/  FMUL R35, R38, R35 ;  /* 0x0000002326237220 */ /* 0x000fe20000400000 */
[C---:B------:R-:W-:Y:S01]  /*6c30*/  FFMA R28, R41.reuse, R43, R28 ;  /* 0x0000002b291c7223 */ /* 0x040fe2000000001c */
[C---:B------:R-:W-:Y:S01]  /*6c40*/  FFMA R29, R41.reuse, R42, R29 ;  /* 0x0000002a291d7223 */ /* 0x040fe2000000001d */
[C---:B------:R-:W-:Y:S01]  /*6c50*/  FFMA R30, R41.reuse, R45, R30 ;  /* 0x0000002d291e7223 */ /* 0x040fe2000000001e */
[----:B------:R-:W-:Y:S01]  /*6c60*/  FFMA R35, R41, R40, R35 ;  /* 0x0000002829237223 */ /* 0x000fe20000000023 */
[----:B------:R-:W-:Y:S02]  /*6c70*/  F2FP.F16.F32.PACK_AB R106, R21, R20 ;  /* 0x00000014156a723e */ /* 0x000fe400000000ff */
[----:B------:R-:W-:Y:S02]  /*6c80*/  F2FP.F16.F32.PACK_AB R107, R27, R22 ;  /* 0x000000161b6b723e */ /* 0x000fe400000000ff */
[----:B------:R-:W-:Y:S02]  /*6c90*/  F2FP.F16.F32.PACK_AB R108, R25, R24 ;  /* 0x00000018196c723e */ /* 0x000fe400000000ff */
[----:B------:R-:W-:Y:S01]  /*6ca0*/  F2FP.F16.F32.PACK_AB R109, R31, R26 ;  /* 0x0000001a1f6d723e */ /* 0x000fe200000000ff */
[----:B------:R1:W-:Y:S01]  /*6cb0*/  STSM.16.M88.4 [R99], R104 ;  /* 0x0000006863007844 */ /* 0x0003e20000000200 */
[----:B------:R-:W-:Y:S02]  /*6cc0*/  F2FP.F16.F32.PACK_AB R110, R29, R28 ;  /* 0x0000001c1d6e723e */ /* 0x000fe400000000ff */
[----:B------:R-:W-:Y:S05]  /*6cd0*/  F2FP.F16.F32.PACK_AB R111, R35, R30 ;  /* 0x0000001e236f723e */ /* 0x000fea00000000ff */
[----:B------:R1:W-:Y:S01]  /*6ce0*/  STSM.16.M88.4 [R100], R108 ;  /* 0x0000006c64007844 */ /* 0x0003e20000000200 */
[----:B------:R-:W-:Y:S01]  /*6cf0*/  @!PT LDS RZ, [RZ] ;  /* 0x00000000fffff984 */ /* 0x000fe20000000800 */
[----:B------:R-:W-:Y:S01]  /*6d00*/  @!PT LDS RZ, [RZ] ;  /* 0x00000000fffff984 */ /* 0x000fe20000000800 */
[----:B------:R-:W-:Y:S01]  /*6d10*/  @!PT LDS RZ, [RZ] ;  /* 0x00000000fffff984 */ /* 0x000fe20000000800 */
[----:B------:R-:W-:Y:S01]  /*6d20*/  @!PT LDS RZ, [RZ] ;  /* 0x00000000fffff984 */ /* 0x000fe20000000800 */
[----:B------:R2:W-:Y:S07]  /*6d30*/  MEMBAR.ALL.CTA ;  /* 0x0000000000007992 */ /* 0x0005ee0000008000 */
[----:B--2---:R-:W2:Y:S02]  /*6d40*/  FENCE.VIEW.ASYNC.S ;  /* 0x00000000000073c6 */ /* 0x004ea40000000000 */
[----:B--2---:R-:W-:Y:S06]  /*6d50*/  BAR.SYNC.DEFER_BLOCKING 0x1, 0x80 ;  /* 0x0042000000007b1d */ /* 0x004fec0000010000 */
[----:B------:R-:W-:Y:S05]  /*6d60*/  @P0 BRA `(.L_x_107) ;  /* 0x0000000000280947 */ /* 0x000fea0003800000 */
[----:B------:R-:W2:Y:S01]  /*6d70*/  LDCU.64 UR6, c[0x0][0x348] ;  /* 0x00006900ff0677ac */ /* 0x000ea20008000a00 */
[----:B------:R-:W-:Y:S01]  /*6d80*/  UIADD3 UR4, UPT, UPT, UR44, 0x400, URZ ;  /* 0x000004002c047890 */ /* 0x000fe2000fffe0ff */
[----:B------:R-:W-:Y:S05]  /*6d90*/  UMOV UR51, UR36 ;  /* 0x0000002400337c82 */ /* 0x000fea0008000000 */
[----:B------:R-:W-:Y:S04]  /*6da0*/  MOV R86, UR4 ;  /* 0x0000000400567c02 */ /* 0x000fe80008000f00 */
[----:B------:R-:W-:Y:S01]  /*6db0*/  R2UR UR48, R86 ;  /* 0x00000000563072ca */ /* 0x000fe200000e0000 */
[----:B--2---:R-:W-:Y:S04]  /*6dc0*/  UIADD3 UR4, UP0, UPT, UR6, 0x680, URZ ;  /* 0x0000068006047890 */ /* 0x004fe8000ff1e0ff */
[----:B------:R-:W-:Y:S09]  /*6dd0*/  UIADD3.X UR5, UPT, UPT, URZ, UR7, URZ, UP0, !UPT ;  /* 0x00000007ff057290 */ /* 0x000ff200087fe4ff */
[----:B------:R2:W-:Y:S01]  /*6de0*/  UTMASTG.3D [UR48], [UR4] ;  /* 0x00000030040073b5 */ /* 0x0005e20008010000 */
[----:B------:R0:W-:Y:S01]  /*6df0*/  UTMACMDFLUSH ;  /* 0x00000000000079b7 */ /* 0x0001e20000000000 */
[----:B--2---:R-:W-:Y:S04]  /*6e00*/  DEPBAR.LE SB0, 0x1 ;  /* 0x000080400000791a */ /* 0x004fe80000000000 */
.L_x_107:
[----:B------:R-:W-:Y:S05]  /*6e10*/  BSYNC.RECONVERGENT B0 ;  /* 0x0000000000007941 */ /* 0x000fea0003800200 */
.L_x_106:
[----:B------:R-:W-:Y:S01]  /*6e20*/  BAR.SYNC.DEFER_BLOCKING 0x1, 0x80 ;  /* 0x0042000000007b1d */ /* 0x000fe20000010000 */
[----:B------:R-:W-:Y:S01]  /*6e30*/  ISETP.NE.AND P1, PT, R95, RZ, PT ;  /* 0x000000ff5f00720c */ /* 0x000fe20003f25270 */
[----:B------:R-:W-:Y:S01]  /*6e40*/  UISETP.NE.AND UP0, UPT, UR47, URZ, UPT ;  /* 0x000000ff2f00728c */ /* 0x000fe2000bf05270 */
[----:B------:R-:W-:Y:S11]  /*6e50*/  LEA R3, R46, UR44, 0x3 ;  /* 0x0000002c2e037c11 */ /* 0x000ff6000f8e18ff */
[----:B------:R-:W-:Y:S01]  /*6e60*/  @P1 SHF.L.U32 R4, R91, 0x1f, RZ ;  /* 0x0000001f5b041819 */ /* 0x000fe200000006ff */
[----:B------:R-:W-:Y:S06]  /*6e70*/  BRA.U !UP0, `(.L_x_108) ;  /* 0x0000000108247547 */ /* 0x000fec000b800000 */
[----:B------:R-:W2:Y:S01]  /*6e80*/  S2R R0, SR_CgaCtaId ;  /* 0x0000000000007919 */ /* 0x000ea20000008800 */
[----:B------:R-:W-:Y:S01]  /*6e90*/  IMAD.U32 R2, RZ, RZ, UR46 ;  /* 0x0000002eff027e24 */ /* 0x000fe2000f8e00ff */
[----:B------:R-:W-:Y:S04]  /*6ea0*/  UIADD3 UR4, UPT, UPT, UR46, 0x1, URZ ;  /* 0x000000012e047890 */ /* 0x000fe8000fffe0ff */
[----:B------:R-:W-:Y:S01]  /*6eb0*/  @P1 LEA R2, R2, UR44, 0x3 ;  /* 0x0000002c02021c11 */ /* 0x000fe2000f8e18ff */
[----:B------:R-:W-:Y:S04]  /*6ec0*/  UISETP.NE.AND UP0, UPT, UR4, 0x4, UPT ;  /* 0x000000040400788c */ /* 0x000fe8000bf05270 */
[----:B------:R-:W-:Y:S01]  /*6ed0*/  @P1 VIADD R5, R2, 0x70 ;  /* 0x0000007002051836 */ /* 0x000fe20000000000 */
[----:B------:R-:W-:Y:S04]  /*6ee0*/  USEL UR46, UR4, URZ, UP0 ;  /* 0x000000ff042e7287 */ /* 0x000fe80008000000 */
[----:B--2---:R-:W-:Y:S04]  /*6ef0*/  @P1 PRMT R0, R0, 0x654, R5 ;  /* 0x0000065400001816 */ /* 0x004fe80000000005 */
[----:B------:R2:W-:Y:S04]  /*6f00*/  @P1 SYNCS.ARRIVE.TRANS64.RED.A1T0 RZ, [R0+URZ], RZ ;  /* 0x000000ff00ff19a7 */ /* 0x0005e800081004ff */
.L_x_108:
[----:B------:R-:W3:Y:S01]  /*6f10*/  @P1 SYNCS.PHASECHK.TRANS64.TRYWAIT P0, [R3+URZ+0x50], R4 ;  /* 0x00005004030015a7 */ /* 0x000ee200080011ff */
[----:B------:R-:W-:Y:S01]  /*6f20*/  BSSY B1, `(.L_x_109) ;  /* 0x0000017000017945 */ /* 0x000fe20003800000 */
[----:B---3--:R-:W-:Y:S03]  /*6f30*/  @P1 SEL R60, RZ, 0x1, !P0 ;  /* 0x00000001ff3c1807 */ /* 0x008fe60004000000 */
[----:B------:R-:W-:Y:S05]  /*6f40*/  @!P1 BRA `(.L_x_110) ;  /* 0x0000000000509947 */ /* 0x000fea0003800000 */
[----:B------:R-:W-:Y:S01]  /*6f50*/  ISETP.NE.AND P1, PT, R61, RZ, PT ;  /* 0x000000ff3d00720c */ /* 0x000fe20003f25270 */
[----:B------:R-:W-:Y:S01]  /*6f60*/  BSSY B0, `(.L_x_111) ;  /* 0x000000a000007945 */ /* 0x000fe20003800000 */
[----:B------:R-:W-:Y:S11]  /*6f70*/  ISETP.NE.AND P0, PT, R60, RZ, PT ;  /* 0x000000ff3c00720c */ /* 0x000ff60003f05270 */
[----:B------:R-:W-:Y:S04]  /*6f80*/  @P1 IMAD R4, R46, 0x2000, R47 ;  /* 0x000020002e041824 */ /* 0x000fe800078e022f */
[----:B------:R-:W-:Y:S04]  /*6f90*/  @P1 VIADD R7, R4, UR44 ;  /* 0x0000002c04071c36 */ /* 0x000fe80008000000 */
[----:B------:R-:W-:Y:S01]  /*6fa0*/  @P1 IMAD.IADD R2, R92, 0x1, R7 ;  /* 0x000000015c021824 */ /* 0x000fe200078e0207 */
[----:B------:R-:W-:Y:S01]  /*6fb0*/  @P1 IADD3 R5, PT, PT, R62, R7, RZ ;  /* 0x000000073e051210 */ /* 0x000fe20007ffe0ff */
[----:B------:R-:W-:Y:S06]  /*6fc0*/  @P0 BRA `(.L_x_112) ;  /* 0x00000000000c0947 */ /* 0x000fec0003800000 */
[----:B--2---:R-:W-:Y:S04]  /*6fd0*/  SHF.L.U32 R0, R91, 0x1f, RZ ;  /* 0x0000001f5b007819 */ /* 0x004fe800000006ff */
[----:B------:R-:W2:Y:S02]  /*6fe0*/  SYNCS.PHASECHK.TRANS64.TRYWAIT P0, [R3+URZ+0x50], R0 ;  /* 0x00005000030075a7 */ /* 0x000ea400080011ff */
[----:B--2---:R-:W-:Y:S05]  /*6ff0*/  @!P0 BRA `(.L_x_113) ;  /* 0x0000003000a48947 */ /* 0x004fea0003800000 */
.L_x_112:
[----:B------:R-:W-:Y:S05]  /*7000*/  BSYNC B0 ;  /* 0x0000000000007941 */ /* 0x000fea0003800000 */
.L_x_111:
[----:B------:R-:W-:Y:S02]  /*7010*/  ISETP.NE.AND P0, PT, R61, RZ, PT ;  /* 0x000000ff3d00720c */ /* 0x000fe40003f05270 */
[----:B------:R-:W-:Y:S11]  /*7020*/  IADD3 R46, PT, PT, R46, 0x1, RZ ;  /* 0x000000012e2e7810 */ /* 0x000ff60007ffe0ff */
[----:B--2---:R-:W-:Y:S01]  /*7030*/  @P0 IMAD.IADD R0, R92, 0x1, R5 ;  /* 0x000000015c000824 */ /* 0x004fe200078e0205 */
[----:B------:R-:W-:Y:S05]  /*7040*/  @P0 WARPSYNC.ALL ;  /* 0x0000000000000948 */ /* 0x000fea0003800000 */
[----:B------:R3:W4:Y:S04]  /*7050*/  @P0 LDSM.16.M88.4 R48, [R4+UR44+0x400] ;  /* 0x0004002c0430083b */ /* 0x0007280008000200 */
[----:B------:R3:W2:Y:S04]  /*7060*/  @P0 LDSM.16.M88.4 R56, [R2+0x400] ;  /* 0x000400000238083b */ /* 0x0006a80000000200 */
[----:B------:R3:W1:Y:S04]  /*7070*/  @P0 LDSM.16.M88.4 R64, [R5+0x400] ;  /* 0x000400000540083b */ /* 0x0006680000000200 */
[----:B------:R3:W1:Y:S02]  /*7080*/  @P0 LDSM.16.M88.4 R72, [R0+0x400] ;  /* 0x000400000048083b */ /* 0x0006640000000200 */
.L_x_110:
[----:B------:R-:W-:Y:S05]  /*7090*/  BSYNC B1 ;  /* 0x0000000000017941 */ /* 0x000fea0003800000 */
.L_x_109:
[----:B------:R-:W-:Y:S05]  /*70a0*/  VIADD R3, R39, 0x40 ;  /* 0x0000004027037836 */ /* 0x000fea0000000000 */
[----:B------:R-:W-:Y:S04]  /*70b0*/  SHF.R.U32.HI R3, RZ, 0x15, R3 ;  /* 0x00000015ff037819 */ /* 0x000fe80000011603 */
[----:B------:R-:W-:Y:S11]  /*70c0*/  LOP3.LUT P0, RZ, R3, 0x3, R82, 0x48, !PT ;  /* 0x0000000303ff7812 */ /* 0x000ff60007804852 */
[----:B------:R-:W-:Y:S02]  /*70d0*/  @!UPT UIADD3 URZ, UPT, UPT, URZ, URZ, URZ ;  /* 0x000000fffffff290 */ /* 0x000fe4000fffe0ff */
[----:B------:R-:W-:Y:S05]  /*70e0*/  @!P0 BRA `(.L_x_114) ;  /* 0x0000000000408947 */ /* 0x000fea0003800000 */
[----:B------:R-:W5:Y:S01]  /*70f0*/  LDCU.64 UR8, c[0x4][0x70] ;  /* 0x01000e00ff0877ac */ /* 0x000f620008000a00 */
[----:B------:R-:W-:Y:S01]  /*7100*/  MOV R3, 0x0 ;  /* 0x0000000000037802 */ /* 0x000fe20000000f00 */
[----:B------:R-:W-:Y:S02]  /*7110*/  HFMA2 R12, -RZ, RZ, 0, 5.9604644775390625e-08 ;  /* 0x00000001ff0c7431 */ /* 0x000fe400000001ff */
[----:B------:R-:W-:Y:S02]  /*7120*/  IMAD.MOV.U32 R8, RZ, RZ, 0x192 ;  /* 0x00000192ff087424 */ /* 0x000fe400078e00ff */
[----:B------:R-:W-:Y:S01]  /*7130*/  IMAD.MOV.U32 R13, RZ, RZ, RZ ;  /* 0x000000ffff0d7224 */ /* 0x000fe200078e00ff */
[----:B------:R-:W2:Y:S01]  /*7140*/  LDCU.64 UR6, c[0x4][0x78] ;  /* 0x01000f00ff0677ac */ /* 0x000ea20008000a00 */
[----:B---3--:R-:W3:Y:S01]  /*7150*/  LDC.64 R2, c[0x4][R3] ;  /* 0x0100000003027b82 */ /* 0x008ee20000000a00 */
[----:B------:R-:W4:Y:S01]  /*7160*/  LDCU.64 UR4, c[0x4][0x10] ;  /* 0x01000200ff0477ac */ /* 0x000f220008000a00 */
[----:B-----5:R-:W-:Y:S01]  /*7170*/  MOV R5, UR9 ;  /* 0x0000000900057c02 */ /* 0x020fe20008000f00 */
[----:B------:R-:W-:Y:S01]  /*7180*/  IMAD.U32 R4, RZ, RZ, UR8 ;  /* 0x00000008ff047e24 */ /* 0x000fe2000f8e00ff */
[----:B--2---:R-:W-:Y:S01]  /*7190*/  MOV R7, UR7 ;  /* 0x0000000700077c02 */ /* 0x004fe20008000f00 */
[----:B------:R-:W-:Y:S01]  /*71a0*/  IMAD.U32 R6, RZ, RZ, UR6 ;  /* 0x00000006ff067e24 */ /* 0x000fe2000f8e00ff */
[----:B----4-:R-:W-:Y:S01]  /*71b0*/  MOV R11, UR5 ;  /* 0x00000005000b7c02 */ /* 0x010fe20008000f00 */
[----:B------:R-:W-:Y:S02]  /*71c0*/  IMAD.U32 R10, RZ, RZ, UR4 ;  /* 0x00000004ff0a7e24 */ /* 0x000fe4000f8e00ff */
[----:B------:R-:W-:Y:S07]  /*71d0*/  LEPC R20, `(.L_x_114) ;  /* 0x000000001014794e */ /* 0x000fee0000000000 */
[----:B-1-3--:R-:W-:Y:S05]  /*71e0*/  CALL.ABS.NOINC R2 ;  /* 0x0000000002007343 */ /* 0x00afea0003c00000 */
.L_x_114:
[----:B------:R-:W-:Y:S05]  /*71f0*/  WARPSYNC.ALL ;  /* 0x0000000000007948 */ /* 0x000fea0003800000 */
[----:B------:R-:W-:Y:S01]  /*7200*/  R2UR UR4, R39 ;  /* 0x00000000270472ca */ /* 0x000fe200000e0000 */
[--C-:B----4-:R-:W-:Y:S01]  /*7210*/  HADD2.F32 R40, -RZ, R48.reuse.H0_H0 ;  /* 0x20000030ff287230 */ /* 0x110fe20000004100 */
[----:B------:R-:W4:Y:S01]  /*7220*/  S2R R101, SR_CgaCtaId ;  /* 0x0000000000657919 */ /* 0x000f220000008800 */
[----:B------:R-:W-:Y:S01]  /*7230*/  HADD2.F32 R43, -RZ, R48.H1_H1 ;  /* 0x30000030ff2b7230 */ /* 0x000fe20000004100 */
[----:B------:R-:W-:Y:S01]  /*7240*/  ISETP.NE.AND P6, PT, R95, RZ, PT ;  /* 0x000000ff5f00720c */ /* 0x000fe20003fc5270 */
[----:B------:R-:W-:Y:S01]  /*7250*/  HADD2.F32 R42, -RZ, R49.H1_H1 ;  /* 0x30000031ff2a7230 */ /* 0x000fe20000004100 */
[----:B------:R-:W-:Y:S01]  /*7260*/  ISETP.NE.AND P0, PT, R94, RZ, PT ;  /* 0x000000ff5e00720c */ /* 0x000fe20003f05270 */
[--C-:B------:R-:W-:Y:S01]  /*7270*/  HADD2.F32 R44, -RZ, R50.reuse.H1_H1 ;  /* 0x30000032ff2c7230 */ /* 0x100fe20000004100 */
[----:B------:R-:W-:Y:S01]  /*7280*/  MOV R63, UR46 ;  /* 0x0000002e003f7c02 */ /* 0x000fe20008000f00 */
[----:B--2---:R-:W-:Y:S01]  /*7290*/  HADD2.F32 R45, -RZ, R59.H0_H0 ;  /* 0x2000003bff2d7230 */ /* 0x004fe20000004100 */
[----:B------:R-:W-:Y:S03]  /*72a0*/  BSSY.RECONVERGENT B0, `(.L_x_115) ;  /* 0x0000088000007945 */ /* 0x000fe60003800200 */
[----:B---3--:R-:W2:Y:S04]  /*72b0*/  LDTM.16dp256bit.x8 R4, tmem[UR4+0x40] ;  /* 0x00004004000479ee */ /* 0x008ea800081a0000 */
[----:B------:R-:W-:Y:S02]  /*72c0*/  @P6 LEA R63, R63, UR44, 0x3 ;  /* 0x0000002c3f3f6c11 */ /* 0x000fe4000f8e18ff */
[----:B-1----:R-:W-:Y:S02]  /*72d0*/  @P6 SHF.L.U32 R108, R91, 0x1f, RZ ;  /* 0x0000001f5b6c6819 */ /* 0x002fe400000006ff */
[----:B------:R-:W-:Y:S02]  /*72e0*/  @P6 IADD3 R102, PT, PT, R63, 0x70, RZ ;  /* 0x000000703f666810 */ /* 0x000fe40007ffe0ff */
[----:B------:R-:W-:Y:S01]  /*72f0*/  LEA R63, R46, UR44, 0x3 ;  /* 0x0000002c2e3f7c11 */ /* 0x000fe2000f8e18ff */
[C---:B--2---:R-:W-:Y:S01]  /*7300*/  FMUL R0, R38.reuse, R4 ;  /* 0x0000000426007220 */ /* 0x044fe20000400000 */
[C---:B------:R-:W-:Y:S01]  /*7310*/  FMUL R2, R38.reuse, R5 ;  /* 0x0000000526027220 */ /* 0x040fe20000400000 */
[C---:B------:R-:W-:Y:S01]  /*7320*/  FMUL R3, R38.reuse, R6 ;  /* 0x0000000626037220 */ /* 0x040fe20000400000 */
[C---:B------:R-:W-:Y:S01]  /*7330*/  FMUL R7, R38.reuse, R7 ;  /* 0x0000000726077220 */ /* 0x040fe20000400000 */
[C---:B------:R-:W-:Y:S01]  /*7340*/  FFMA R0, R41.reuse, R40, R0 ;  /* 0x0000002829007223 */ /* 0x040fe20000000000 */
[----:B------:R-:W-:Y:S02]  /*7350*/  HADD2.F32 R40, -RZ, R49.H0_H0 ;  /* 0x20000031ff287230 */ /* 0x000fe40000004100 */
[C---:B------:R-:W-:Y:S01]  /*7360*/  FFMA R2, R41.reuse, R43, R2 ;  /* 0x0000002b29027223 */ /* 0x040fe20000000002 */
[C---:B------:R-:W-:Y:S01]  /*7370*/  FMUL R4, R38.reuse, R8 ;  /* 0x0000000826047220 */ /* 0x040fe20000400000 */
[--C-:B------:R-:W-:Y:S02]  /*7380*/  HADD2.F32 R43, -RZ, R51.reuse.H0_H0 ;  /* 0x20000033ff2b7230 */ /* 0x100fe40000004100 */
[----:B------:R-:W-:Y:S01]  /*7390*/  FMUL R5, R38, R9 ;  /* 0x0000000926057220 */ /* 0x000fe20000400000 */
[C---:B------:R-:W-:Y:S01]  /*73a0*/  FFMA R3, R41.reuse, R40, R3 ;  /* 0x0000002829037223 */ /* 0x040fe20000000003 */
[----:B------:R-:W-:Y:S01]  /*73b0*/  HADD2.F32 R40, -RZ, R50.H0_H0 ;  /* 0x20000032ff287230 */ /* 0x000fe20000004100 */
[----:B------:R-:W-:Y:S01]  /*73c0*/  F2FP.F16.F32.PACK_AB R52, R2, R0 ;  /* 0x000000000234723e */ /* 0x000fe200000000ff */
[C---:B------:R-:W-:Y:S01]  /*73d0*/  FFMA R7, R41.reuse, R42, R7 ;  /* 0x0000002a29077223 */ /* 0x040fe20000000007 */
[----:B------:R-:W-:Y:S02]  /*73e0*/  HADD2.F32 R42, -RZ, R51.H1_H1 ;  /* 0x30000033ff2a7230 */ /* 0x000fe40000004100 */
[C---:B------:R-:W-:Y:S01]  /*73f0*/  FMUL R6, R38.reuse, R10 ;  /* 0x0000000a26067220 */ /* 0x040fe20000400000 */
[C---:B------:R-:W-:Y:S01]  /*7400*/  FFMA R4, R41.reuse, R40, R4 ;  /* 0x0000002829047223 */ /* 0x040fe20000000004 */
[----:B------:R-:W-:Y:S01]  /*7410*/  FFMA R5, R41, R44, R5 ;  /* 0x0000002c29057223 */ /* 0x000fe20000000005 */
[----:B------:R-:W-:Y:S01]  /*7420*/  F2FP.F16.F32.PACK_AB R53, R7, R3 ;  /* 0x000000030735723e */ /* 0x000fe200000000ff */
[----:B------:R-:W-:Y:S01]  /*7430*/  FFMA R6, R41, R43, R6 ;  /* 0x0000002b29067223 */ /* 0x000fe20000000006 */
[C---:B------:R-:W-:Y:S01]  /*7440*/  FMUL R11, R38.reuse, R11 ;  /* 0x0000000b260b7220 */ /* 0x040fe20000400000 */
[--C-:B------:R-:W-:Y:S01]  /*7450*/  HADD2.F32 R40, -RZ, R56.reuse.H0_H0 ;  /* 0x20000038ff287230 */ /* 0x100fe20000004100 */
[----:B------:R-:W-:Y:S01]  /*7460*/  F2FP.F16.F32.PACK_AB R54, R5, R4 ;  /* 0x000000040536723e */ /* 0x000fe200000000ff */
[C---:B------:R-:W-:Y:S01]  /*7470*/  FMUL R8, R38.reuse, R12 ;  /* 0x0000000c26087220 */ /* 0x040fe20000400000 */
        /* <DEDUP_REMOVED lines=13> */
[--C-:B------:R-:W-:Y:S02]  /*7550*/  HADD2.F32 R43, -RZ, R58.reuse.H0_H0 ;  /* 0x2000003aff2b7230 */ /* 0x100fe40000004100 */
[----:B------:R-:W-:Y:S01]  /*7560*/  FFMA R15, R41, R40, R15 ;  /* 0x00000028290f7223 */ /* 0x000fe2000000000f */
[C---:B------:R-:W-:Y:S01]  /*7570*/  FMUL R12, R38.reuse, R16 ;  /* 0x00000010260c7220 */ /* 0x040fe20000400000 */
[----:B------:R-:W-:Y:S02]  /*7580*/  HADD2.F32 R42, -RZ, R58.H1_H1 ;  /* 0x3000003aff2a7230 */ /* 0x000fe40000004100 */
[C---:B------:R-:W-:Y:S01]  /*7590*/  FMUL R13, R38.reuse, R17 ;  /* 0x00000011260d7220 */ /* 0x040fe20000400000 */
[C---:B------:R-:W-:Y:S01]  /*75a0*/  FMUL R14, R38.reuse, R18 ;  /* 0x00000012260e7220 */ /* 0x040fe20000400000 */
[----:B------:R-:W-:Y:S01]  /*75b0*/  F2FP.F16.F32.PACK_AB R69, R15, R10 ;  /* 0x0000000a0f45723e */ /* 0x000fe200000000ff */
[C---:B------:R-:W-:Y:S01]  /*75c0*/  FFMA R12, R41.reuse, R43, R12 ;  /* 0x0000002b290c7223 */ /* 0x040fe2000000000c */
[----:B------:R-:W-:Y:S02]  /*75d0*/  HADD2.F32 R40, -RZ, R59.H1_H1 ;  /* 0x3000003bff287230 */ /* 0x000fe40000004100 */
[C---:B------:R-:W-:Y:S01]  /*75e0*/  FFMA R13, R41.reuse, R42, R13 ;  /* 0x0000002a290d7223 */ /* 0x040fe2000000000d */
[----:B------:R-:W-:Y:S01]  /*75f0*/  FFMA R14, R41, R45, R14 ;  /* 0x0000002d290e7223 */ /* 0x000fe2000000000e */
[C---:B------:R-:W-:Y:S01]  /*7600*/  FMUL R19, R38.reuse, R19 ;  /* 0x0000001326137220 */ /* 0x040fe20000400000 */
[--C-:B------:R-:W-:Y:S02]  /*7610*/  HADD2.F32 R43, -RZ, R64.reuse.H0_H0 ;  /* 0x20000040ff2b7230 */ /* 0x100fe40000004100 */
        /* <DEDUP_REMOVED lines=13> */
[--C-:B------:R-:W-:Y:S01]  /*76f0*/  HADD2.F32 R42, -RZ, R66.reuse.H0_H0 ;  /* 0x20000042ff2a7230 */ /* 0x100fe20000004100 */
[----:B------:R2:W-:Y:S01]  /*7700*/  STSM.16.M88.4 [R96+0x2400], R68 ;  /* 0x0024004460007844 */ /* 0x0005e20000000200 */
[----:B-1----:R-:W-:Y:S01]  /*7710*/  F2FP.F16.F32.PACK_AB R52, R17, R16 ;  /* 0x000000101134723e */ /* 0x002fe200000000ff */
[----:B------:R-:W-:Y:S01]  /*7720*/  FFMA R23, R41, R40, R23 ;  /* 0x0000002829177223 */ /* 0x000fe20000000017 */
        /* <DEDUP_REMOVED lines=19> */
[C---:B------:R-:W-:Y:S01]  /*7860*/  FFMA R25, R41.reuse, R42, R25 ;  /* 0x0000002a29197223 */ /* 0x040fe20000000019 */
[----:B------:R-:W-:Y:S02]  /*7870*/  HADD2.F32 R40, -RZ, R73.H1_H1 ;  /* 0x30000049ff287230 */ /* 0x000fe40000004100 */
[C---:B------:R-:W-:Y:S01]  /*7880*/  FFMA R26, R41.reuse, R43, R26 ;  /* 0x0000002b291a7223 */ /* 0x040fe2000000001a */
[C---:B------:R-:W-:Y:S01]  /*7890*/  FMUL R31, R38.reuse, R31 ;  /* 0x0000001f261f7220 */ /* 0x040fe20000400000 */
[--C-:B------:R-:W-:Y:S02]  /*78a0*/  HADD2.F32 R43, -RZ, R74.reuse.H0_H0 ;  /* 0x2000004aff2b7230 */ /* 0x100fe40000004100 */
[C---:B------:R-:W-:Y:S01]  /*78b0*/  FMUL R28, R38.reuse, R32 ;  /* 0x00000020261c7220 */ /* 0x040fe20000400000 */
[----:B------:R-:W-:Y:S02]  /*78c0*/  HADD2.F32 R42, -RZ, R74.H1_H1 ;  /* 0x3000004aff2a7230 */ /* 0x000fe40000004100 */
[C---:B------:R-:W-:Y:S01]  /*78d0*/  FMUL R29, R38.reuse, R33 ;  /* 0x00000021261d7220 */ /* 0x040fe20000400000 */
[--C-:B------:R-:W-:Y:S02]  /*78e0*/  HADD2.F32 R45, -RZ, R75.reuse.H0_H0 ;  /* 0x2000004bff2d7230 */ /* 0x100fe40000004100 */
[C---:B------:R-:W-:Y:S01]  /*78f0*/  FMUL R30, R38.reuse, R34 ;  /* 0x00000022261e7220 */ /* 0x040fe20000400000 */
[----:B------:R-:W-:Y:S02]  /*7900*/  HADD2.F32 R44, -RZ, R75.H1_H1 ;  /* 0x3000004bff2c7230 */ /* 0x000fe40000004100 */
[C---:B------:R-:W-:Y:S01]  /*7910*/  FFMA R31, R41.reuse, R40, R31 ;  /* 0x00000028291f7223 */ /* 0x040fe2000000001f */
        /* <DEDUP_REMOVED lines=9> */
[----:B------:R2:W-:Y:S01]  /*79b0*/  STSM.16.M88.4 [R99+0x2000], R52 ;  /* 0x0020003463007844 */ /* 0x0005e20000000200 */
[----:B------:R-:W-:Y:S02]  /*79c0*/  F2FP.F16.F32.PACK_AB R106, R29, R28 ;  /* 0x0000001c1d6a723e */ /* 0x000fe400000000ff */
[----:B------:R-:W-:Y:S02]  /*79d0*/  F2FP.F16.F32.PACK_AB R107, R35, R30 ;  /* 0x0000001e236b723e */ /* 0x000fe400000000ff */
[----:B----4-:R-:W-:Y:S03]  /*79e0*/  @P6 PRMT R102, R101, 0x654, R102 ;  /* 0x0000065465666816 */ /* 0x010fe60000000066 */
[----:B------:R2:W-:Y:S01]  /*79f0*/  STSM.16.M88.4 [R100+0x2000], R104 ;  /* 0x0020006864007844 */ /* 0x0005e20000000200 */
[----:B------:R-:W-:Y:S01]  /*7a00*/  @!PT LDS RZ, [RZ] ;  /* 0x00000000fffff984 */ /* 0x000fe20000000800 */
[----:B------:R-:W-:Y:S01]  /*7a10*/  @!PT LDS RZ, [RZ] ;  /* 0x00000000fffff984 */ /* 0x000fe20000000800 */
[----:B------:R-:W-:Y:S01]  /*7a20*/  @!PT LDS RZ, [RZ] ;  /* 0x00000000fffff984 */ /* 0x000fe20000000800 */
[----:B------:R-:W-:Y:S01]  /*7a30*/  @!PT LDS RZ, [RZ] ;  /* 0x00000000fffff984 */ /* 0x000fe20000000800 */
[----:B------:R1:W-:Y:S07]  /*7a40*/  MEMBAR.ALL.CTA ;  /* 0x0000000000007992 */ /* 0x0003ee0000008000 */
[----:B-1----:R-:W1:Y:S02]  /*7a50*/  FENCE.VIEW.ASYNC.S ;  /* 0x00000000000073c6 */ /* 0x002e640000000000 */
[----:B-1----:R-:W-:Y:S06]  /*7a60*/  BAR.SYNC.DEFER_BLOCKING 0x1, 0x80 ;  /* 0x0042000000007b1d */ /* 0x002fec0000010000 */
[----:B------:R-:W-:Y:S05]  /*7a70*/  @P0 BRA `(.L_x_116) ;  /* 0x0000000000280947 */ /* 0x000fea0003800000 */
[----:B------:R-:W1:Y:S01]  /*7a80*/  LDCU.64 UR6, c[0x0][0x348] ;  /* 0x00006900ff0677ac */ /* 0x000e620008000a00 */
[----:B------:R-:W-:Y:S02]  /*7a90*/  UIADD3 UR9, UPT, UPT, UR49, 0x40, URZ ;  /* 0x0000004031097890 */ /* 0x000fe4000fffe0ff */
[----:B------:R-:W-:Y:S01]  /*7aa0*/  UIADD3 UR8, UPT, UPT, UR44, 0x2400, URZ ;  /* 0x000024002c087890 */ /* 0x000fe2000fffe0ff */
[----:B------:R-:W-:Y:S01]  /*7ab0*/  UMOV UR10, UR50 ;  /* 0x00000032000a7c82 */ /* 0x000fe20008000000 */
[----:B------:R-:W-:Y:S01]  /*7ac0*/  UMOV UR11, UR36 ;  /* 0x00000024000b7c82 */ /* 0x000fe20008000000 */
[----:B-1----:R-:W-:Y:S04]  /*7ad0*/  UIADD3 UR4, UP0, UPT, UR6, 0x680, URZ ;  /* 0x0000068006047890 */ /* 0x002fe8000ff1e0ff */
[----:B------:R-:W-:Y:S09]  /*7ae0*/  UIADD3.X UR5, UPT, UPT, URZ, UR7, URZ, UP0, !UPT ;  /* 0x00000007ff057290 */ /* 0x000ff200087fe4ff */
[----:B------:R1:W-:Y:S01]  /*7af0*/  UTMASTG.3D [UR8], [UR4] ;  /* 0x00000008040073b5 */ /* 0x0003e20008010000 */
[----:B------:R0:W-:Y:S01]  /*7b00*/  UTMACMDFLUSH ;  /* 0x00000000000079b7 */ /* 0x0001e20000000000 */
[----:B-1----:R-:W-:Y:S04]  /*7b10*/  DEPBAR.LE SB0, 0x1 ;  /* 0x000080400000791a */ /* 0x002fe80000000000 */
.L_x_116:
[----:B------:R-:W-:Y:S05]  /*7b20*/  BSYNC.RECONVERGENT B0 ;  /* 0x0000000000007941 */ /* 0x000fea0003800200 */
.L_x_115:
[----:B------:R-:W-:Y:S01]  /*7b30*/  BAR.SYNC.DEFER_BLOCKING 0x1, 0x80 ;  /* 0x0042000000007b1d */ /* 0x000fe20000010000 */
[----:B------:R-:W-:Y:S04]  /*7b40*/  UIADD3 UR4, UPT, UPT, UR46, 0x1, URZ ;  /* 0x000000012e047890 */ /* 0x000fe8000fffe0ff */
[----:B------:R-:W-:Y:S04]  /*7b50*/  UISETP.NE.AND UP0, UPT, UR4, 0x4, UPT ;  /* 0x000000040400788c */ /* 0x000fe8000bf05270 */
[----:B------:R-:W-:Y:S01]  /*7b60*/  USEL UR45, UR4, URZ, UP0 ;  /* 0x000000ff042d7287 */ /* 0x000fe20008000000 */
[----:B------:R1:W-:Y:S01]  /*7b70*/  @P6 SYNCS.ARRIVE.TRANS64.RED.A1T0 RZ, [R102+URZ], RZ ;  /* 0x000000ff66ff69a7 */ /* 0x0003e200081004ff */
[----:B------:R-:W-:Y:S01]  /*7b80*/  BSSY B1, `(.L_x_117) ;  /* 0x0000018000017945 */ /* 0x000fe20003800000 */
[----:B------:R-:W3:Y:S02]  /*7b90*/  @P6 SYNCS.PHASECHK.TRANS64.TRYWAIT P0, [R63+URZ+0x50], R108 ;  /* 0x0000506c3f0065a7 */ /* 0x000ee400080011ff */
[----:B---3--:R-:W-:Y:S01]  /*7ba0*/  @P6 SEL R60, RZ, 0x1, !P0 ;  /* 0x00000001ff3c6807 */ /* 0x008fe20004000000 */
[----:B-1----:R-:W-:Y:S06]  /*7bb0*/  @!P6 BRA `(.L_x_118) ;  /* 0x000000000050e947 */ /* 0x002fec0003800000 */
        /* <DEDUP_REMOVED lines=8> */
[----:B------:R-:W-:Y:S04]  /*7c40*/  SHF.L.U32 R4, R91, 0x1f, RZ ;  /* 0x0000001f5b047819 */ /* 0x000fe800000006ff */
[----:B------:R-:W1:Y:S02]  /*7c50*/  SYNCS.PHASECHK.TRANS64.TRYWAIT P0, [R63+URZ+0x50], R4 ;  /* 0x000050043f0075a7 */ /* 0x000e6400080011ff */
[----:B-1----:R-:W-:Y:S05]  /*7c60*/  @!P0 BRA `(.L_x_121) ;  /* 0x00000024009c8947 */ /* 0x002fea0003800000 */
.L_x_120:
[----:B------:R-:W-:Y:S05]  /*7c70*/  BSYNC B0 ;  /* 0x0000000000007941 */ /* 0x000fea0003800000 */
.L_x_119:
[----:B------:R-:W-:Y:S02]  /*7c80*/  ISETP.NE.AND P0, PT, R61, RZ, PT ;  /* 0x000000ff3d00720c */ /* 0x000fe40003f05270 */
[----:B------:R-:W-:Y:S11]  /*7c90*/  IADD3 R46, PT, PT, R46, 0x1, RZ ;  /* 0x000000012e2e7810 */ /* 0x000ff60007ffe0ff */
[----:B-1----:R-:W-:Y:S01]  /*7ca0*/  @P0 IMAD.IADD R4, R92, 0x1, R3 ;  /* 0x000000015c040824 */ /* 0x002fe200078e0203 */
[----:B------:R-:W-:Y:S05]  /*7cb0*/  @P0 WARPSYNC.ALL ;  /* 0x0000000000000948 */ /* 0x000fea0003800000 */
[----:B------:R1:W3:Y:S04]  /*7cc0*/  @P0 LDSM.16.M88.4 R48, [R2+UR44+0x400] ;  /* 0x0004002c0230083b */ /* 0x0002e80008000200 */
[----:B------:R1:W4:Y:S04]  /*7cd0*/  @P0 LDSM.16.M88.4 R56, [R0+0x400] ;  /* 0x000400000038083b */ /* 0x0003280000000200 */
[----:B------:R1:W1:Y:S04]  /*7ce0*/  @P0 LDSM.16.M88.4 R64, [R3+0x400] ;  /* 0x000400000340083b */ /* 0x0002680000000200 */
[----:B------:R1:W1:Y:S02]  /*7cf0*/  @P0 LDSM.16.M88.4 R72, [R4+0x400] ;  /* 0x000400000448083b */ /* 0x0002640000000200 */
.L_x_118:
[----:B------:R-:W-:Y:S05]  /*7d00*/  BSYNC B1 ;  /* 0x0000000000017941 */ /* 0x000fea0003800000 */
.L_x_117:
[----:B-1----:R-:W-:Y:S05]  /*7d10*/  VIADD R3, R39, 0x80 ;  /* 0x0000008027037836 */ /* 0x002fea0000000000 */
[----:B------:R-:W-:Y:S04]  /*7d20*/  SHF.R.U32.HI R3, RZ, 0x15, R3 ;  /* 0x00000015ff037819 */ /* 0x000fe80000011603 */
[----:B------:R-:W-:Y:S11]  /*7d30*/  LOP3.LUT P0, RZ, R3, 0x3, R82, 0x48, !PT ;  /* 0x0000000303ff7812 */ /* 0x000ff60007804852 */
[----:B------:R-:W-:Y:S02]  /*7d40*/  @!UPT UIADD3 URZ, UPT, UPT, URZ, URZ, URZ ;  /* 0x000000fffffff290 */ /* 0x000fe4000fffe0ff */
[----:B------:R-:W-:Y:S05]  /*7d50*/  @!P0 BRA `(.L_x_122) ;  /* 0x0000000000408947 */ /* 0x000fea0003800000 */
[----:B------:R-:W1:Y:S01]  /*7d60*/  LDCU.64 UR8, c[0x4][0x70] ;  /* 0x01000e00ff0877ac */ /* 0x000e620008000a00 */
[----:B------:R-:W-:Y:S01]  /*7d70*/  MOV R3, 0x0 ;  /* 0x0000000000037802 */ /* 0x000fe20000000f00 */
[----:B------:R-:W-:Y:S02]  /*7d80*/  HFMA2 R12, -RZ, RZ, 0, 5.9604644775390625e-08 ;  /* 0x00000001ff0c7431 */ /* 0x000fe400000001ff */
[----:B------:R-:W-:Y:S02]  /*7d90*/  IMAD.MOV.U32 R8, RZ, RZ, 0x192 ;  /* 0x00000192ff087424 */ /* 0x000fe400078e00ff */
[----:B------:R-:W-:Y:S01]  /*7da0*/  IMAD.MOV.U32 R13, RZ, RZ, RZ ;  /* 0x000000ffff0d7224 */ /* 0x000fe200078e00ff */
[----:B------:R-:W5:Y:S01]  /*7db0*/  LDCU.64 UR6, c[0x4][0x78] ;  /* 0x01000f00ff0677ac */ /* 0x000f620008000a00 */
[----:B------:R-:W2:Y:S01]  /*7dc0*/  LDC.64 R2, c[0x4][R3] ;  /* 0x0100000003027b82 */ /* 0x000ea20000000a00 */
[----:B------:R-:W3:Y:S01]  /*7dd0*/  LDCU.64 UR4, c[0x4][0x10] ;  /* 0x01000200ff0477ac */ /* 0x000ee20008000a00 */
[----:B-1----:R-:W-:Y:S01]  /*7de0*/  MOV R5, UR9 ;  /* 0x0000000900057c02 */ /* 0x002fe20008000f00 */
[----:B------:R-:W-:Y:S01]  /*7df0*/  IMAD.U32 R4, RZ, RZ, UR8 ;  /* 0x00000008ff047e24 */ /* 0x000fe2000f8e00ff */
[----:B-----5:R-:W-:Y:S01]  /*7e00*/  MOV R7, UR7 ;  /* 0x0000000700077c02 */ /* 0x020fe20008000f00 */
[----:B------:R-:W-:Y:S01]  /*7e10*/  IMAD.U32 R6, RZ, RZ, UR6 ;  /* 0x00000006ff067e24 */ /* 0x000fe2000f8e00ff */
[----:B---3--:R-:W-:Y:S01]  /*7e20*/  MOV R11, UR5 ;  /* 0x00000005000b7c02 */ /* 0x008fe20008000f00 */
[----:B------:R-:W-:Y:S02]  /*7e30*/  IMAD.U32 R10, RZ, RZ, UR4 ;  /* 0x00000004ff0a7e24 */ /* 0x000fe4000f8e00ff */
[----:B------:R-:W-:Y:S07]  /*7e40*/  LEPC R20, `(.L_x_122) ;  /* 0x000000001014794e */ /* 0x000fee0000000000 */
[----:B--2-4-:R-:W-:Y:S05]  /*7e50*/  CALL.ABS.NOINC R2 ;  /* 0x0000000002007343 */ /* 0x014fea0003c00000 */
.L_x_122:
[----:B------:R-:W-:Y:S05]  /*7e60*/  WARPSYNC.ALL ;  /* 0x0000000000007948 */ /* 0x000fea0003800000 */
[----:B------:R-:W-:Y:S01]  /*7e70*/  R2UR UR4, R39 ;  /* 0x00000000270472ca */ /* 0x000fe200000e0000 */
[--C-:B---3--:R-:W-:Y:S01]  /*7e80*/  HADD2.F32 R40, -RZ, R48.reuse.H0_H0 ;  /* 0x20000030ff287230 */ /* 0x108fe20000004100 */
[----:B------:R-:W-:Y:S01]  /*7e90*/  ISETP.NE.AND P6, PT, R95, RZ, PT ;  /* 0x000000ff5f00720c */ /* 0x000fe20003fc5270 */
[----:B------:R-:W-:Y:S01]  /*7ea0*/  HADD2.F32 R43, -RZ, R48.H1_H1 ;  /* 0x30000030ff2b7230 */ /* 0x000fe20000004100 */
[----:B------:R-:W-:Y:S01]  /*7eb0*/  ISETP.NE.AND P0, PT, R94, RZ, PT ;  /* 0x000000ff5e00720c */ /* 0x000fe20003f05270 */
[----:B------:R-:W-:Y:S01]  /*7ec0*/  HADD2.F32 R42, -RZ, R49.H0_H0 ;  /* 0x20000031ff2a7230 */ /* 0x000fe20000004100 */
[----:B------:R-:W-:Y:S01]  /*7ed0*/  MOV R63, UR45 ;  /* 0x0000002d003f7c02 */ /* 0x000fe20008000f00 */
[--C-:B------:R-:W-:Y:S01]  /*7ee0*/  HADD2.F32 R45, -RZ, R51.reuse.H0_H0 ;  /* 0x20000033ff2d7230 */ /* 0x100fe20000004100 */
[----:B------:R-:W-:Y:S01]  /*7ef0*/  BSSY.RECONVERGENT B0, `(.L_x_123) ;  /* 0x0000089000007945 */ /* 0x000fe20003800200 */
[----:B------:R-:W-:Y:S01]  /*7f00*/  HADD2.F32 R44, -RZ, R51.H1_H1 ;  /* 0x30000033ff2c7230 */ /* 0x000fe20000004100 */
[----:B------:R-:W-:Y:S03]  /*7f10*/  LEA R108, R46, UR44, 0x3 ;  /* 0x0000002c2e6c7c11 */ /* 0x000fe6000f8e18ff */
[----:B------:R-:W1:Y:S02]  /*7f20*/  LDTM.16dp256bit.x8 R4, tmem[UR4+0x80] ;  /* 0x00008004000479ee */ /* 0x000e6400081a0000 */
[----:B------:R-:W-:Y:S04]  /*7f30*/  @P6 LEA R63, R63, UR44, 0x3 ;  /* 0x0000002c3f3f6c11 */ /* 0x000fe8000f8e18ff */
[----:B------:R-:W-:Y:S02]  /*7f40*/  @P6 IADD3 R102, PT, PT, R63, 0x70, RZ ;  /* 0x000000703f666810 */ /* 0x000fe40007ffe0ff */
[----:B------:R-:W-:Y:S02]  /*7f50*/  @P6 SHF.L.U32 R63, R91, 0x1f, RZ ;  /* 0x0000001f5b3f6819 */ /* 0x000fe400000006ff */
[----:B------:R-:W-:Y:S01]  /*7f60*/  @P6 PRMT R102, R101, 0x654, R102 ;  /* 0x0000065465666816 */ /* 0x000fe20000000066 */
[C---:B-1----:R-:W-:Y:S01]  /*7f70*/  FMUL R0, R38.reuse, R4 ;  /* 0x0000000426007220 */ /* 0x042fe20000400000 */
[C---:B------:R-:W-:Y:S01]  /*7f80*/  FMUL R2, R38.reuse, R5 ;  /* 0x0000000526027220 */ /* 0x040fe20000400000 */
[C---:B------:R-:W-:Y:S01]  /*7f90*/  FMUL R3, R38.reuse, R6 ;  /* 0x0000000626037220 */ /* 0x040fe20000400000 */
        /* <DEDUP_REMOVED lines=8> */
[----:B--2---:R-:W-:Y:S01]  /*8020*/  F2FP.F16.F32.PACK_AB R68, R2, R0 ;  /* 0x000000000244723e */ /* 0x004fe200000000ff */
[C---:B------:R-:W-:Y:S01]  /*8030*/  FFMA R7, R41.reuse, R40, R7 ;  /* 0x0000002829077223 */ /* 0x040fe20000000007 */
[----:B------:R-:W-:Y:S01]  /*8040*/  FFMA R4, R41, R43, R4 ;  /* 0x0000002b29047223 */ /* 0x000fe20000000004 */
[C---:B------:R-:W-:Y:S01]  /*8050*/  FMUL R5, R38.reuse, R9 ;  /* 0x0000000926057220 */ /* 0x040fe20000400000 */
[C---:B------:R-:W-:Y:S01]  /*8060*/  FMUL R6, R38.reuse, R10 ;  /* 0x0000000a26067220 */ /* 0x040fe20000400000 */
[C---:B------:R-:W-:Y:S01]  /*8070*/  FMUL R11, R38.reuse, R11 ;  /* 0x0000000b260b7220 */ /* 0x040fe20000400000 */
[--C-:B----4-:R-:W-:Y:S01]  /*8080*/  HADD2.F32 R40, -RZ, R56.reuse.H0_H0 ;  /* 0x20000038ff287230 */ /* 0x110fe20000004100 */
[----:B------:R-:W-:Y:S01]  /*8090*/  F2FP.F16.F32.PACK_AB R69, R7, R3 ;  /* 0x000000030745723e */ /* 0x000fe200000000ff */
[C---:B------:R-:W-:Y:S01]  /*80a0*/  FFMA R5, R41.reuse, R42, R5 ;  /* 0x0000002a29057223 */ /* 0x040fe20000000005 */
[C---:B------:R-:W-:Y:S01]  /*80b0*/  FFMA R6, R41.reuse, R45, R6 ;  /* 0x0000002d29067223 */ /* 0x040fe20000000006 */
[----:B------:R-:W-:Y:S01]  /*80c0*/  FFMA R11, R41, R44, R11 ;  /* 0x0000002c290b7223 */ /* 0x000fe2000000000b */
[C---:B------:R-:W-:Y:S01]  /*80d0*/  FMUL R8, R38.reuse, R12 ;  /* 0x0000000c26087220 */ /* 0x040fe20000400000 */
[----:B------:R-:W-:Y:S01]  /*80e0*/  HADD2.F32 R42, -RZ, R56.H1_H1 ;  /* 0x30000038ff2a7230 */ /* 0x000fe20000004100 */
[----:B------:R-:W-:Y:S01]  /*80f0*/  F2FP.F16.F32.PACK_AB R70, R5, R4 ;  /* 0x000000040546723e */ /* 0x000fe200000000ff */
[C---:B------:R-:W-:Y:S01]  /*8100*/  FMUL R9, R38.reuse, R13 ;  /* 0x0000000d26097220 */ /* 0x040fe20000400000 */
[----:B------:R-:W-:Y:S01]  /*8110*/  F2FP.F16.F32.PACK_AB R71, R11, R6 ;  /* 0x000000060b47723e */ /* 0x000fe200000000ff */
[C---:B------:R-:W-:Y:S01]  /*8120*/  FFMA R8, R41.reuse, R40, R8 ;  /* 0x0000002829087223 */ /* 0x040fe20000000008 */
[--C-:B------:R-:W-:Y:S02]  /*8130*/  HADD2.F32 R43, -RZ, R57.reuse.H0_H0 ;  /* 0x20000039ff2b7230 */ /* 0x100fe40000004100 */
[----:B------:R-:W-:Y:S01]  /*8140*/  FFMA R9, R41, R42, R9 ;  /* 0x0000002a29097223 */ /* 0x000fe20000000009 */
[C---:B------:R-:W-:Y:S01]  /*8150*/  FMUL R10, R38.reuse, R14 ;  /* 0x0000000e260a7220 */ /* 0x040fe20000400000 */
[----:B------:R-:W-:Y:S01]  /*8160*/  HADD2.F32 R40, -RZ, R57.H1_H1 ;  /* 0x30000039ff287230 */ /* 0x000fe20000004100 */
[----:B------:R1:W-:Y:S01]  /*8170*/  STSM.16.M88.4 [R97+0x4400], R68 ;  /* 0x0044004461007844 */ /* 0x0003e20000000200 */
[C---:B------:R-:W-:Y:S01]  /*8180*/  FMUL R15, R38.reuse, R15 ;  /* 0x0000000f260f7220 */ /* 0x040fe20000400000 */
[----:B------:R-:W-:Y:S01]  /*8190*/  F2FP.F16.F32.PACK_AB R52, R9, R8 ;  /* 0x000000080934723e */ /* 0x000fe200000000ff */
[C---:B------:R-:W-:Y:S01]  /*81a0*/  FFMA R10, R41.reuse, R43, R10 ;  /* 0x0000002b290a7223 */ /* 0x040fe2000000000a */
[--C-:B------:R-:W-:Y:S02]  /*81b0*/  HADD2.F32 R42, -RZ, R58.reuse.H0_H0 ;  /* 0x2000003aff2a7230 */ /* 0x100fe40000004100 */
        /* <DEDUP_REMOVED lines=26> */
[----:B-1----:R-:W-:Y:S01]  /*8360*/  F2FP.F16.F32.PACK_AB R68, R17, R16 ;  /* 0x000000101144723e */ /* 0x002fe200000000ff */
        /* <DEDUP_REMOVED lines=45> */
[----:B------:R-:W-:Y:S05]  /*8640*/  F2FP.F16.F32.PACK_AB R107, R35, R30 ;  /* 0x0000001e236b723e */ /* 0x000fea00000000ff */
        /* <DEDUP_REMOVED lines=19> */
.L_x_124:
[----:B------:R-:W-:Y:S05]  /*8780*/  BSYNC.RECONVERGENT B0 ;  /* 0x0000000000007941 */ /* 0x000fea0003800200 */
.L_x_123:
        /* <DEDUP_REMOVED lines=20> */
.L_x_128:
[----:B------:R-:W-:Y:S05]  /*88d0*/  BSYNC B0 ;  /* 0x0000000000007941 */ /* 0x000fea0003800000 */
.L_x_127:
[----:B------:R-:W-:Y:S11]  /*88e0*/  ISETP.NE.AND P0, PT, R61, RZ, PT ;  /* 0x000000ff3d00720c */ /* 0x000ff60003f05270 */
[----:B------:R-:W-:Y:S02]  /*88f0*/  @!UPT UIADD3 URZ, UPT, UPT, URZ, URZ, URZ ;  /* 0x000000fffffff290 */ /* 0x000fe4000fffe0ff */
[----:B------:R-:W-:Y:S01]  /*8900*/  @P0 IADD3 R2, PT, PT, R92, R5, RZ ;  /* 0x000000055c020210 */ /* 0x000fe20007ffe0ff */
[----:B------:R-:W-:Y:S05]  /*8910*/  @P0 WARPSYNC.ALL ;  /* 0x0000000000000948 */ /* 0x000fea0003800000 */
[----:B------:R3:W4:Y:S04]  /*8920*/  @P0 LDSM.16.M88.4 R48, [R46+UR44+0x400] ;  /* 0x0004002c2e30083b */ /* 0x0007280008000200 */
[----:B------:R3:W1:Y:S04]  /*8930*/  @P0 LDSM.16.M88.4 R56, [R0+0x400] ;  /* 0x000400000038083b */ /* 0x0006680000000200 */
[----:B------:R3:W1:Y:S04]  /*8940*/  @P0 LDSM.16.M88.4 R64, [R5+0x400] ;  /* 0x000400000540083b */ /* 0x0006680000000200 */
[----:B------:R3:W1:Y:S02]  /*8950*/  @P0 LDSM.16.M88.4 R72, [R2+0x400] ;  /* 0x000400000248083b */ /* 0x0006640000000200 */
.L_x_126:
[----:B------:R-:W-:Y:S05]  /*8960*/  BSYNC B1 ;  /* 0x0000000000017941 */ /* 0x000fea0003800000 */
.L_x_125:
        /* <DEDUP_REMOVED lines=11> */
[----:B---3--:R-:W3:Y:S01]  /*8a20*/  LDC.64 R2, c[0x4][R3] ;  /* 0x0100000003027b82 */ /* 0x008ee20000000a00 */
[----:B------:R-:W2:Y:S01]  /*8a30*/  LDCU.64 UR4, c[0x4][0x10] ;  /* 0x01000200ff0477ac */ /* 0x000ea20008000a00 */
[----:B-1----:R-:W-:Y:S01]  /*8a40*/  MOV R5, UR9 ;  /* 0x0000000900057c02 */ /* 0x002fe20008000f00 */
[----:B------:R-:W-:Y:S01]  /*8a50*/  IMAD.U32 R4, RZ, RZ, UR8 ;  /* 0x00000008ff047e24 */ /* 0x000fe2000f8e00ff */
[----:B-----5:R-:W-:Y:S01]  /*8a60*/  MOV R7, UR7 ;  /* 0x0000000700077c02 */ /* 0x020fe20008000f00 */
[----:B------:R-:W-:Y:S01]  /*8a70*/  IMAD.U32 R6, RZ, RZ, UR6 ;  /* 0x00000006ff067e24 */ /* 0x000fe2000f8e00ff */
[----:B--2---:R-:W-:Y:S01]  /*8a80*/  MOV R11, UR5 ;  /* 0x00000005000b7c02 */ /* 0x004fe20008000f00 */
[----:B------:R-:W-:Y:S02]  /*8a90*/  IMAD.U32 R10, RZ, RZ, UR4 ;  /* 0x00000004ff0a7e24 */ /* 0x000fe4000f8e00ff */
[----:B------:R-:W-:Y:S07]  /*8aa0*/  LEPC R20, `(.L_x_130) ;  /* 0x000000001014794e */ /* 0x000fee0000000000 */
[----:B---34-:R-:W-:Y:S05]  /*8ab0*/  CALL.ABS.NOINC R2 ;  /* 0x0000000002007343 */ /* 0x018fea0003c00000 */
.L_x_130:
[----:B------:R-:W-:Y:S01]  /*8ac0*/  ISETP.NE.AND P0, PT, R94, RZ, PT ;  /* 0x000000ff5e00720c */ /* 0x000fe20003f05270 */
[----:B------:R-:W-:Y:S05]  /*8ad0*/  WARPSYNC.ALL ;  /* 0x0000000000007948 */ /* 0x000fea0003800000 */
[----:B------:R-:W-:Y:S01]  /*8ae0*/  R2UR UR4, R39 ;  /* 0x00000000270472ca */ /* 0x000fe200000e0000 */
[--C-:B----4-:R-:W-:Y:S01]  /*8af0*/  HADD2.F32 R40, -RZ, R48.reuse.H0_H0 ;  /* 0x20000030ff287230 */ /* 0x110fe20000004100 */
[----:B------:R-:W1:Y:S01]  /*8b00*/  S2UR UR6, SR_CgaCtaId ;  /* 0x00000000000679c3 */ /* 0x000e620000008800 */
[----:B------:R-:W-:Y:S01]  /*8b10*/  HADD2.F32 R42, -RZ, R48.H1_H1 ;  /* 0x30000030ff2a7230 */ /* 0x000fe20000004100 */
[----:B------:R-:W-:Y:S01]  /*8b20*/  R2UR UR5, R98 ;  /* 0x00000000620572ca */ /* 0x000fe200000e0000 */
[--C-:B------:R-:W-:Y:S01]  /*8b30*/  HADD2.F32 R43, -RZ, R49.reuse.H0_H0 ;  /* 0x20000031ff2b7230 */ /* 0x100fe20000004100 */
[----:B------:R-:W-:Y:S01]  /*8b40*/  BSSY.RECONVERGENT B0, `(.L_x_131) ;  /* 0x0000089000007945 */ /* 0x000fe20003800200 */
[----:B------:R-:W-:Y:S02]  /*8b50*/  HADD2.F32 R44, -RZ, R49.H1_H1 ;  /* 0x30000031ff2c7230 */ /* 0x000fe40000004100 */
[--C-:B------:R-:W-:Y:S02]  /*8b60*/  HADD2.F32 R45, -RZ, R50.reuse.H0_H0 ;  /* 0x20000032ff2d7230 */ /* 0x100fe40000004100 */
[----:B---3--:R-:W-:Y:S02]  /*8b70*/  HADD2.F32 R46, -RZ, R50.H1_H1 ;  /* 0x30000032ff2e7230 */ /* 0x008fe40000004100 */
[----:B------:R-:W3:Y:S01]  /*8b80*/  LDTM.16dp256bit.x8 R4, tmem[UR4+0xc0] ;  /* 0x0000c004000479ee */ /* 0x000ee200081a0000 */
[----:B------:R-:W-:Y:S01]  /*8b90*/  NOP ;  /* 0x0000000000007918 */ /* 0x000fe20000000000 */
[--C-:B------:R-:W-:Y:S02]  /*8ba0*/  HADD2.F32 R47, -RZ, R51.reuse.H0_H0 ;  /* 0x20000033ff2f7230 */ /* 0x100fe40000004100 */
[----:B------:R-:W-:Y:S01]  /*8bb0*/  UIADD3 UR4, UPT, UPT, UR5, 0xe0, URZ ;  /* 0x000000e005047890 */ /* 0x000fe2000fffe0ff */
[----:B------:R-:W-:Y:S02]  /*8bc0*/  HADD2.F32 R49, -RZ, R51.H1_H1 ;  /* 0x30000033ff317230 */ /* 0x000fe40000004100 */
[--C-:B------:R-:W-:Y:S02]  /*8bd0*/  HADD2.F32 R48, -RZ, R56.reuse.H0_H0 ;  /* 0x20000038ff307230 */ /* 0x100fe40000004100 */
[----:B------:R-:W-:Y:S02]  /*8be0*/  HADD2.F32 R51, -RZ, R56.H1_H1 ;  /* 0x30000038ff337230 */ /* 0x000fe40000004100 */
[--C-:B------:R-:W-:Y:S02]  /*8bf0*/  HADD2.F32 R50, -RZ, R57.reuse.H0_H0 ;  /* 0x20000039ff327230 */ /* 0x100fe40000004100 */
[----:B--2---:R-:W-:Y:S02]  /*8c00*/  HADD2.F32 R52, -RZ, R57.H1_H1 ;  /* 0x30000039ff347230 */ /* 0x004fe40000004100 */
[--C-:B------:R-:W-:Y:S02]  /*8c10*/  HADD2.F32 R53, -RZ, R58.reuse.H0_H0 ;  /* 0x2000003aff357230 */ /* 0x100fe40000004100 */
[----:B------:R-:W-:Y:S02]  /*8c20*/  HADD2.F32 R54, -RZ, R58.H1_H1 ;  /* 0x3000003aff367230 */ /* 0x000fe40000004100 */
[--C-:B------:R-:W-:Y:S02]  /*8c30*/  HADD2.F32 R55, -RZ, R59.reuse.H0_H0 ;  /* 0x2000003bff377230 */ /* 0x100fe40000004100 */
[----:B------:R-:W-:Y:S02]  /*8c40*/  HADD2.F32 R56, -RZ, R59.H1_H1 ;  /* 0x3000003bff387230 */ /* 0x000fe40000004100 */
[--C-:B------:R-:W-:Y:S01]  /*8c50*/  HADD2.F32 R57, -RZ, R64.reuse.H0_H0 ;  /* 0x20000040ff397230 */ /* 0x100fe20000004100 */
[----:B-1----:R-:W-:Y:S01]  /*8c60*/  UPRMT UR4, UR6, 0x654, UR4 ;  /* 0x0000065406047896 */ /* 0x002fe20008000004 */
[C---:B---3--:R-:W-:Y:S01]  /*8c70*/  FMUL R4, R38.reuse, R4 ;  /* 0x0000000426047220 */ /* 0x048fe20000400000 */
[C---:B------:R-:W-:Y:S01]  /*8c80*/  FMUL R5, R38.reuse, R5 ;  /* 0x0000000526057220 */ /* 0x040fe20000400000 */
[C---:B------:R-:W-:Y:S01]  /*8c90*/  FMUL R6, R38.reuse, R6 ;  /* 0x0000000626067220 */ /* 0x040fe20000400000 */
[C---:B------:R-:W-:Y:S01]  /*8ca0*/  FMUL R7, R38.reuse, R7 ;  /* 0x0000000726077220 */ /* 0x040fe20000400000 */
[C---:B------:R-:W-:Y:S01]  /*8cb0*/  FFMA R4, R41.reuse, R40, R4 ;  /* 0x0000002829047223 */ /* 0x040fe20000000004 */
[C---:B------:R-:W-:Y:S01]  /*8cc0*/  FFMA R5, R41.reuse, R42, R5 ;  /* 0x0000002a29057223 */ /* 0x040fe20000000005 */
[C---:B------:R-:W-:Y:S01]  /*8cd0*/  FFMA R6, R41.reuse, R43, R6 ;  /* 0x0000002b29067223 */ /* 0x040fe20000000006 */
[----:B------:R-:W-:Y:S01]  /*8ce0*/  FFMA R7, R41, R44, R7 ;  /* 0x0000002c29077223 */ /* 0x000fe20000000007 */
[----:B------:R-:W-:Y:S01]  /*8cf0*/  SYNCS.ARRIVE.TRANS64.RED.A1T0 RZ, [UR4], RZ ;  /* 0x000000ffffff79a7 */ /* 0x000fe20008100404 */
[C---:B------:R-:W-:Y:S01]  /*8d00*/  FMUL R8, R38.reuse, R8 ;  /* 0x0000000826087220 */ /* 0x040fe20000400000 */
[----:B------:R-:W-:Y:S01]  /*8d10*/  F2FP.F16.F32.PACK_AB R104, R5, R4 ;  /* 0x000000040568723e */ /* 0x000fe200000000ff */
[C---:B------:R-:W-:Y:S01]  /*8d20*/  FMUL R9, R38.reuse, R9 ;  /* 0x0000000926097220 */ /* 0x040fe20000400000 */
[----:B------:R-:W-:Y:S01]  /*8d30*/  F2FP.F16.F32.PACK_AB R105, R7, R6 ;  /* 0x000000060769723e */ /* 0x000fe200000000ff */
[C---:B------:R-:W-:Y:S01]  /*8d40*/  FFMA R8, R41.reuse, R45, R8 ;  /* 0x0000002d29087223 */ /* 0x040fe20000000008 */
[C---:B------:R-:W-:Y:S01]  /*8d50*/  FMUL R0, R38.reuse, R10 ;  /* 0x0000000a26007220 */ /* 0x040fe20000400000 */
[C---:B------:R-:W-:Y:S01]  /*8d60*/  FFMA R9, R41.reuse, R46, R9 ;  /* 0x0000002e29097223 */ /* 0x040fe20000000009 */
[C---:B------:R-:W-:Y:S01]  /*8d70*/  FMUL R2, R38.reuse, R11 ;  /* 0x0000000b26027220 */ /* 0x040fe20000400000 */
[C---:B------:R-:W-:Y:S01]  /*8d80*/  FMUL R3, R38.reuse, R12 ;  /* 0x0000000c26037220 */ /* 0x040fe20000400000 */
[----:B------:R-:W-:Y:S01]  /*8d90*/  FFMA R0, R41, R47, R0 ;  /* 0x0000002f29007223 */ /* 0x000fe20000000000 */
[C---:B------:R-:W-:Y:S01]  /*8da0*/  FMUL R10, R38.reuse, R13 ;  /* 0x0000000d260a7220 */ /* 0x040fe20000400000 */
[----:B------:R-:W-:Y:S01]  /*8db0*/  F2FP.F16.F32.PACK_AB R106, R9, R8 ;  /* 0x00000008096a723e */ /* 0x000fe200000000ff */
[C---:B------:R-:W-:Y:S01]  /*8dc0*/  FFMA R2, R41.reuse, R49, R2 ;  /* 0x0000003129027223 */ /* 0x040fe20000000002 */
[C---:B------:R-:W-:Y:S01]  /*8dd0*/  FFMA R3, R41.reuse, R48, R3 ;  /* 0x0000003029037223 */ /* 0x040fe20000000003 */
[C---:B------:R-:W-:Y:S01]  /*8de0*/  FFMA R10, R41.reuse, R51, R10 ;  /* 0x00000033290a7223 */ /* 0x040fe2000000000a */
[C---:B------:R-:W-:Y:S01]  /*8df0*/  FMUL R11, R38.reuse, R14 ;  /* 0x0000000e260b7220 */ /* 0x040fe20000400000 */
[----:B------:R-:W-:Y:S01]  /*8e00*/  FMUL R15, R38, R15 ;  /* 0x0000000f260f7220 */ /* 0x000fe20000400000 */
[----:B------:R-:W-:Y:S01]  /*8e10*/  F2FP.F16.F32.PACK_AB R107, R2, R0 ;  /* 0x00000000026b723e */ /* 0x000fe200000000ff */
[----:B------:R-:W-:Y:S01]  /*8e20*/  FMUL R12, R38, R16 ;  /* 0x00000010260c7220 */ /* 0x000fe20000400000 */
[----:B------:R-:W-:Y:S01]  /*8e30*/  F2FP.F16.F32.PACK_AB R108, R10, R3 ;  /* 0x000000030a6c723e */ /* 0x000fe200000000ff */
[C---:B------:R-:W-:Y:S01]  /*8e40*/  FFMA R11, R41.reuse, R50, R11 ;  /* 0x00000032290b7223 */ /* 0x040fe2000000000b */
[C---:B------:R-:W-:Y:S01]  /*8e50*/  FFMA R15, R41.reuse, R52, R15 ;  /* 0x00000034290f7223 */ /* 0x040fe2000000000f */
[----:B------:R1:W-:Y:S01]  /*8e60*/  STSM.16.M88.4 [R97+0x6400], R104 ;  /* 0x0064006861007844 */ /* 0x0003e20000000200 */
[----:B------:R-:W-:Y:S01]  /*8e70*/  FFMA R12, R41, R53, R12 ;  /* 0x00000035290c7223 */ /* 0x000fe2000000000c */
[C---:B------:R-:W-:Y:S01]  /*8e80*/  FMUL R13, R38.reuse, R17 ;  /* 0x00000011260d7220 */ /* 0x040fe20000400000 */
[C---:B------:R-:W-:Y:S01]  /*8e90*/  FMUL R14, R38.reuse, R18 ;  /* 0x00000012260e7220 */ /* 0x040fe20000400000 */
[----:B------:R-:W-:Y:S01]  /*8ea0*/  F2FP.F16.F32.PACK_AB R109, R15, R11 ;  /* 0x0000000b0f6d723e */ /* 0x000fe200000000ff */
[C---:B------:R-:W-:Y:S01]  /*8eb0*/  FMUL R19, R38.reuse, R19 ;  /* 0x0000001326137220 */ /* 0x040fe20000400000 */
[C---:B------:R-:W-:Y:S01]  /*8ec0*/  FFMA R13, R41.reuse, R54, R13 ;  /* 0x00000036290d7223 */ /* 0x040fe2000000000d */
[C---:B------:R-:W-:Y:S01]  /*8ed0*/  FFMA R14, R41.reuse, R55, R14 ;  /* 0x00000037290e7223 */ /* 0x040fe2000000000e */
[----:B------:R-:W-:Y:S02]  /*8ee0*/  HADD2.F32 R58, -RZ, R64.H1_H1 ;  /* 0x30000040ff3a7230 */ /* 0x000fe40000004100 */
[----:B------:R-:W-:Y:S01]  /*8ef0*/  FFMA R19, R41, R56, R19 ;  /* 0x0000003829137223 */ /* 0x000fe20000000013 */
[C---:B------:R-:W-:Y:S01]  /*8f00*/  FMUL R16, R38.reuse, R20 ;  /* 0x0000001426107220 */ /* 0x040fe20000400000 */
[----:B------:R-:W-:Y:S01]  /*8f10*/  F2FP.F16.F32.PACK_AB R110, R13, R12 ;  /* 0x0000000c0d6e723e */ /* 0x000fe200000000ff */
[--C-:B------:R-:W-:Y:S02]  /*8f20*/  HADD2.F32 R59, -RZ, R65.reuse.H0_H0 ;  /* 0x20000041ff3b7230 */ /* 0x100fe40000004100 */
[C---:B------:R-:W-:Y:S01]  /*8f30*/  FMUL R17, R38.reuse, R21 ;  /* 0x0000001526117220 */ /* 0x040fe20000400000 */
[----:B------:R-:W-:Y:S01]  /*8f40*/  F2FP.F16.F32.PACK_AB R111, R19, R14 ;  /* 0x0000000e136f723e */ /* 0x000fe200000000ff */
[C---:B------:R-:W-:Y:S01]  /*8f50*/  FFMA R16, R41.reuse, R57, R16 ;  /* 0x0000003929107223 */ /* 0x040fe20000000010 */
[----:B------:R-:W-:Y:S02]  /*8f60*/  HADD2.F32 R60, -RZ, R65.H1_H1 ;  /* 0x30000041ff3c7230 */ /* 0x000fe40000004100 */
[----:B------:R-:W-:Y:S01]  /*8f70*/  FFMA R17, R41, R58, R17 ;  /* 0x0000003a29117223 */ /* 0x000fe20000000011 */
[C---:B------:R-:W-:Y:S01]  /*8f80*/  FMUL R18, R38.reuse, R22 ;  /* 0x0000001626127220 */ /* 0x040fe20000400000 */
[----:B------:R1:W-:Y:S01]  /*8f90*/  STSM.16.M88.4 [R96+0x6400], R108 ;  /* 0x0064006c60007844 */ /* 0x0003e20000000200 */
[--C-:B------:R-:W-:Y:S02]  /*8fa0*/  HADD2.F32 R61, -RZ, R66.reuse.H0_H0 ;  /* 0x20000042ff3d7230 */ /* 0x100fe40000004100 */
[C---:B------:R-:W-:Y:S01]  /*8fb0*/  FMUL R23, R38.reuse, R23 ;  /* 0x0000001726177220 */ /* 0x040fe20000400000 */
[----:B------:R-:W-:Y:S01]  /*8fc0*/  F2FP.F16.F32.PACK_AB R112, R17, R16 ;  /* 0x000000101170723e */ /* 0x000fe200000000ff */
[C---:B------:R-:W-:Y:S01]  /*8fd0*/  FFMA R18, R41.reuse, R59, R18 ;  /* 0x0000003b29127223 */ /* 0x040fe20000000012 */
[----:B------:R-:W-:Y:S02]  /*8fe0*/  HADD2.F32 R62, -RZ, R66.H1_H1 ;  /* 0x30000042ff3e7230 */ /* 0x000fe40000004100 */
[----:B------:R-:W-:Y:S01]  /*8ff0*/  FFMA R23, R41, R60, R23 ;  /* 0x0000003c29177223 */ /* 0x000fe20000000017 */
[C---:B------:R-:W-:Y:S01]  /*9000*/  FMUL R20, R38.reuse, R24 ;  /* 0x0000001826147220 */ /* 0x040fe20000400000 */
[--C-:B------:R-:W-:Y:S02]  /*9010*/  HADD2.F32 R63, -RZ, R67.reuse.H0_H0 ;  /* 0x20000043ff3f7230 */ /* 0x100fe40000004100 */
[C---:B------:R-:W-:Y:S01]  /*9020*/  FMUL R21, R38.reuse, R25 ;  /* 0x0000001926157220 */ /* 0x040fe20000400000 */
[----:B------:R-:W-:Y:S01]  /*9030*/  HADD2.F32 R64, -RZ, R67.H1_H1 ;  /* 0x30000043ff407230 */ /* 0x000fe20000004100 */
[----:B------:R-:W-:Y:S01]  /*9040*/  F2FP.F16.F32.PACK_AB R113, R23, R18 ;  /* 0x000000121771723e */ /* 0x000fe200000000ff */
[C---:B------:R-:W-:Y:S01]  /*9050*/  FFMA R20, R41.reuse, R61, R20 ;  /* 0x0000003d29147223 */ /* 0x040fe20000000014 */
        /* <DEDUP_REMOVED lines=8> */
[C---:B------:R-:W-:Y:S01]  /*90e0*/  FFMA R22, R41.reuse, R63, R22 ;  /* 0x0000003f29167223 */ /* 0x040fe20000000016 */
[----:B------:R-:W-:Y:S02]  /*90f0*/  HADD2.F32 R68, -RZ, R73.H1_H1 ;  /* 0x30000049ff447230 */ /* 0x000fe40000004100 */
[C---:B------:R-:W-:Y:S01]  /*9100*/  FMUL R26, R38.reuse, R30 ;  /* 0x0000001e261a7220 */ /* 0x040fe20000400000 */
[C---:B------:R-:W-:Y:S01]  /*9110*/  FFMA R27, R41.reuse, R64, R27 ;  /* 0x00000040291b7223 */ /* 0x040fe2000000001b */
        /* <DEDUP_REMOVED lines=34> */
[----:B------:R-:W-:Y:S02]  /*9340*/  UIADD3 UR9, UPT, UPT, UR49, 0xc0, URZ ;  /* 0x000000c031097890 */ /* 0x000fe4000fffe0ff */
[----:B------:R-:W-:Y:S01]  /*9350*/  UIADD3 UR8, UPT, UPT, UR44, 0x6400, URZ ;  /* 0x000064002c087890 */ /* 0x000fe2000fffe0ff */
[----:B------:R-:W-:Y:S01]  /*9360*/  UMOV UR10, UR50 ;  /* 0x00000032000a7c82 */ /* 0x000fe20008000000 */
[----:B------:R-:W-:Y:S01]  /*9370*/  UMOV UR11, UR36 ;  /* 0x00000024000b7c82 */ /* 0x000fe20008000000 */
[----:B--2---:R-:W-:Y:S04]  /*9380*/  UIADD3 UR4, UP0, UPT, UR6, 0x680, URZ ;  /* 0x0000068006047890 */ /* 0x004fe8000ff1e0ff */
[----:B------:R-:W-:Y:S09]  /*9390*/  UIADD3.X UR5, UPT, UPT, URZ, UR7, URZ, UP0, !UPT ;  /* 0x00000007ff057290 */ /* 0x000ff200087fe4ff */
[----:B------:R2:W-:Y:S01]  /*93a0*/  UTMASTG.3D [UR8], [UR4] ;  /* 0x00000008040073b5 */ /* 0x0005e20008010000 */
[----:B------:R0:W-:Y:S01]  /*93b0*/  UTMACMDFLUSH ;  /* 0x00000000000079b7 */ /* 0x0001e20000000000 */
[----:B--2---:R-:W-:Y:S04]  /*93c0*/  DEPBAR.LE SB0, 0x1 ;  /* 0x000080400000791a */ /* 0x004fe80000000000 */
.L_x_132:
[----:B------:R-:W-:Y:S05]  /*93d0*/  BSYNC.RECONVERGENT B0 ;  /* 0x0000000000007941 */ /* 0x000fea0003800200 */
.L_x_131:
[----:B------:R-:W-:Y:S01]  /*93e0*/  BAR.SYNC.DEFER_BLOCKING 0x1, 0x80 ;  /* 0x0042000000007b1d */ /* 0x000fe20000010000 */
[----:B------:R-:W-:Y:S01]  /*93f0*/  UISETP.NE.AND UP0, UPT, UR47, -0x4, UPT ;  /* 0xfffffffc2f00788c */ /* 0x000fe2000bf05270 */
[----:B------:R-:W-:Y:S08]  /*9400*/  IADD3 R0, PT, PT, R36, 0x1, RZ ;  /* 0x0000000124007810 */ /* 0x000ff00007ffe0ff */
[----:B------:R-:W-:Y:S05]  /*9410*/  BRA.U !UP0, `(.L_x_133) ;  /* 0x0000000108247547 */ /* 0x000fea000b800000 */
[----:B------:R-:W-:Y:S01]  /*9420*/  ISETP.NE.AND P0, PT, R95, RZ, PT ;  /* 0x000000ff5f00720c */ /* 0x000fe20003f05270 */
[----:B------:R-:W-:Y:S01]  /*9430*/  IMAD.U32 R2, RZ, RZ, UR46 ;  /* 0x0000002eff027e24 */ /* 0x000fe2000f8e00ff */
[----:B------:R-:W-:Y:S04]  /*9440*/  UIADD3 UR4, UPT, UPT, UR46, 0x1, URZ ;  /* 0x000000012e047890 */ /* 0x000fe8000fffe0ff */
[----:B------:R-:W-:Y:S04]  /*9450*/  UISETP.NE.AND UP0, UPT, UR4, 0x4, UPT ;  /* 0x000000040400788c */ /* 0x000fe8000bf05270 */
[----:B------:R-:W-:Y:S03]  /*9460*/  USEL UR46, UR4, URZ, UP0 ;  /* 0x000000ff042e7287 */ /* 0x000fe60008000000 */
[----:B------:R-:W-:Y:S05]  /*9470*/  @P0 LEA R2, R2, UR44, 0x3 ;  /* 0x0000002c02020c11 */ /* 0x000fea000f8e18ff */
[----:B------:R-:W-:Y:S05]  /*9480*/  @P0 VIADD R2, R2, 0x70 ;  /* 0x0000007002020836 */ /* 0x000fea0000000000 */
[----:B------:R-:W-:Y:S04]  /*9490*/  @P0 PRMT R2, R101, 0x654, R2 ;  /* 0x0000065465020816 */ /* 0x000fe80000000002 */
[----:B------:R2:W-:Y:S03]  /*94a0*/  @P0 SYNCS.ARRIVE.TRANS64.RED.A1T0 RZ, [R2+URZ], RZ ;  /* 0x000000ff02ff09a7 */ /* 0x0005e600081004ff */
.L_x_133:
[----:B------:R-:W-:Y:S01]  /*94b0*/  R2UR UR5, R83 ;  /* 0x00000000530572ca */ /* 0x000fe200000e0000 */
[----:B------:R-:W-:Y:S01]  /*94c0*/  UISETP.NE.AND UP0, UPT, UR61, URZ, UPT ;  /* 0x000000ff3d00728c */ /* 0x000fe2000bf05270 */
[----:B------:R-:W-:Y:S01]  /*94d0*/  R2UR UR4, R84 ;  /* 0x00000000540472ca */ /* 0x000fe200000e0000 */
[----:B------:R-:W-:Y:S01]  /*94e0*/  UIADD3 UR47, UPT, UPT, UR47, 0x4, URZ ;  /* 0x000000042f2f7890 */ /* 0x000fe2000fffe0ff */
[----:B------:R-:W-:Y:S01]  /*94f0*/  ISETP.NE.AND P0, PT, R88, 0x2, PT ;  /* 0x000000025800780c */ /* 0x000fe20003f05270 */
[----:B------:R-:W-:Y:S01]  /*9500*/  UMOV UR36, UR60 ;  /* 0x0000003c00247c82 */ /* 0x000fe20008000000 */
[----:B------:R-:W-:Y:S02]  /*9510*/  ISETP.NE.AND P1, PT, R0, 0x4, PT ;  /* 0x000000040000780c */ /* 0x000fe40003f25270 */
[----:B--2---:R-:W-:Y:S02]  /*9520*/  SEL R2, RZ, 0x1, P0 ;  /* 0x00000001ff027807 */ /* 0x004fe40000000000 */
[----:B------:R-:W-:Y:S02]  /*9530*/  SEL R3, RZ, 0x1, P1 ;  /* 0x00000001ff037807 */ /* 0x000fe40000800000 */
[----:B------:R-:W-:Y:S01]  /*9540*/  LOP3.LUT R89, R89, R2, RZ, 0x3c, !PT ;  /* 0x0000000259597212 */ /* 0x000fe200078e3cff */
[----:B------:R-:W-:Y:S01]  /*9550*/  UIADD3 UR20, UPT, UPT, UR37, UR5, URZ ;  /* 0x0000000525147290 */ /* 0x000fe2000fffe0ff */
[----:B------:R-:W-:Y:S01]  /*9560*/  LOP3.LUT R90, R90, R3, RZ, 0x3c, !PT ;  /* 0x000000035a5a7212 */ /* 0x000fe200078e3cff */
[----:B------:R-:W-:Y:S01]  /*9570*/  UIADD3 UR16, UPT, UPT, UR38, UR4, URZ ;  /* 0x0000000426107290 */ /* 0x000fe2000fffe0ff */
[----:B------:R-:W-:Y:S02]  /*9580*/  SEL R88, R88, RZ, P0 ;  /* 0x000000ff58587207 */ /* 0x000fe40000000000 */
[----:B------:R-:W-:Y:S01]  /*9590*/  SEL R36, R0, RZ, P1 ;  /* 0x000000ff00247207 */ /* 0x000fe20000800000 */
[----:B------:R-:W-:Y:S08]  /*95a0*/  BRA.U UP0, `(.L_x_134) ;  /* 0xffffffbd009c7547 */ /* 0x000ff0000b83ffff */
[----:B------:R-:W-:-:S13]  /*95b0*/  R2UR UR4, R85 ;  /* 0x00000000550472ca */ /* 0x000fda00000e0000 */
[----:B------:R-:W-:-:S09]  /*95c0*/  UISETP.NE.AND UP0, UPT, UR4, URZ, UPT ;  /* 0x000000ff0400728c */ /* 0x000fd2000bf05270 */
[----:B------:R-:W-:Y:S05]  /*95d0*/  BRA.U !UP0, `(.L_x_135) ;  /* 0x0000000108487547 */ /* 0x000fea000b800000 */
[----:B------:R-:W2:Y:S02]  /*95e0*/  LDCU.64 UR4, c[0x0][0x890] ;  /* 0x00011200ff0477ac */ /* 0x000ea40008000a00 */
[----:B--2---:R-:W-:-:S04]  /*95f0*/  UISETP.NE.U32.AND UP0, UPT, UR4, URZ, UPT ;  /* 0x000000ff0400728c */ /* 0x004fc8000bf05070 */
[----:B------:R-:W-:-:S09]  /*9600*/  UISETP.NE.AND.EX UP0, UPT, UR5, URZ, UPT, UP0 ;  /* 0x000000ff0500728c */ /* 0x000fd2000bf05300 */
[----:B------:R-:W-:Y:S05]  /*9610*/  BRA.U UP0, `(.L_x_136) ;  /* 0x00000001000c7547 */ /* 0x000fea000b800000 */
[----:B------:R-:W-:-:S13]  /*9620*/  FSETP.NEU.AND P0, PT, R41, RZ, PT ;  /* 0x000000ff2900720b */ /* 0x000fda0003f0d000 */
[----:B------:R-:W-:Y:S05]  /*9630*/  @!P0 EXIT ;  /* 0x000000000000894d */ /* 0x000fea0003800000 */
[----:B------:R-:W-:Y:S05]  /*9640*/  BRA `(.L_x_135) ;  /* 0x00000000002c7947 */ /* 0x000fea0003800000 */
.L_x_136:
[----:B------:R-:W-:Y:S01]  /*9650*/  ISETP.NE.AND P0, PT, R87, RZ, PT ;  /* 0x000000ff5700720c */ /* 0x000fe20003f05270 */
[----:B------:R-:W-:-:S12]  /*9660*/  BSSY.RECONVERGENT B0, `(.L_x_135) ;  /* 0x0000009000007945 */ /* 0x000fd80003800200 */
[----:B------:R-:W-:Y:S05]  /*9670*/  @P0 BRA `(.L_x_137) ;  /* 0x0000000000140947 */ /* 0x000fea0003800000 */
[----:B------:R-:W2:Y:S02]  /*9680*/  LDCU.64 UR4, c[0x0][0x888] ;  /* 0x00011100ff0477ac */ /* 0x000ea40008000a00 */
[----:B--2---:R-:W-:-:S04]  /*9690*/  ISETP.NE.U32.AND P0, PT, RZ, UR4, PT ;  /* 0x00000004ff007c0c */ /* 0x004fc8000bf05070 */
[----:B------:R-:W-:-:S13]  /*96a0*/  ISETP.NE.AND.EX P0, PT, RZ, UR5, PT, P0 ;  /* 0x00000005ff007c0c */ /* 0x000fda000bf05300 */
[----:B------:R-:W-:Y:S05]  /*96b0*/  @!P0 EXIT ;  /* 0x000000000000894d */ /* 0x000fea0003800000 */
[----:B------:R-:W-:Y:S05]  /*96c0*/  BRA `(.L_x_138) ;  /* 0x0000000000087947 */ /* 0x000fea0003800000 */
.L_x_137:
[----:B------:R-:W-:-:S13]  /*96d0*/  FSETP.NEU.AND P0, PT, R41, RZ, PT ;  /* 0x000000ff2900720b */ /* 0x000fda0003f0d000 */
[----:B------:R-:W-:Y:S05]  /*96e0*/  @!P0 EXIT ;  /* 0x000000000000894d */ /* 0x000fea0003800000 */
.L_x_138:
[----:B------:R-:W-:Y:S05]  /*96f0*/  BSYNC.RECONVERGENT B0 ;  /* 0x0000000000007941 */ /* 0x000fea0003800200 */
.L_x_135:
[----:B------:R-:W2:Y:S01]  /*9700*/  S2UR UR5, SR_CgaCtaId ;  /* 0x00000000000579c3 */ /* 0x000ea20000008800 */
[----:B------:R-:W-:Y:S01]  /*9710*/  ULEA UR4, UR46, UR44, 0x3 ;  /* 0x0000002c2e047291 */ /* 0x000fe2000f8e18ff */
[----:B------:R-:W-:-:S04]  /*9720*/  DEPBAR.LE SB0, 0x0 ;  /* 0x000080000000791a */ /* 0x000fc80000000000 */
[----:B------:R-:W-:-:S04]  /*9730*/  UIADD3 UR4, UPT, UPT, UR4, 0x70, URZ ;  /* 0x0000007004047890 */ /* 0x000fc8000fffe0ff */
[----:B--2---:R-:W-:-:S09]  /*9740*/  UPRMT UR4, UR5, 0x654, UR4 ;  /* 0x0000065405047896 */ /* 0x004fd20008000004 */
[----:B------:R-:W-:Y:S01]  /*9750*/  SYNCS.ARRIVE.TRANS64.RED.A1T0 RZ, [UR4], RZ ;  /* 0x000000ffffff79a7 */ /* 0x000fe20008100404 */
[----:B------:R-:W-:Y:S05]  /*9760*/  EXIT ;  /* 0x000000000000794d */ /* 0x000fea0003800000 */
.L_x_24:
[----:B-1----:R1:W3:Y:S02]  /*9770*/  SYNCS.PHASECHK.TRANS64.TRYWAIT P0, [R0+URZ+0x110], R3 ;  /* 0x00011003000075a7 */ /* 0x0022e400080011ff */
[----:B---3--:R-:W-:Y:S05]  /*9780*/  @!P0 NANOSLEEP.SYNCS 0x989680 ;  /* 0x009896800000895d */ /* 0x008fea0003900000 */
[----:B------:R-:W3:Y:S02]  /*9790*/  @!P0 SYNCS.PHASECHK.TRANS64 P0, [R0+URZ+0x110], R3 ;  /* 0x00011003000085a7 */ /* 0x000ee400080010ff */
[----:B---3--:R-:W-:Y:S05]  /*97a0*/  @!P0 BRA `(.L_x_24) ;  /* 0xfffffffc00f08947 */ /* 0x008fea000383ffff */
[----:B------:R-:W-:Y:S05]  /*97b0*/  BRA `(.L_x_139) ;  /* 0xffffff8000b07947 */ /* 0x000fea000383ffff */
.L_x_27:
[----:B-1----:R-:W-:-:S07]  /*97c0*/  MOV R0, UR33 ;  /* 0x0000002100007c02 */ /* 0x002fce0008000f00 */
.L_x_140:
[----:B-1----:R1:W3:Y:S02]  /*97d0*/  SYNCS.PHASECHK.TRANS64.TRYWAIT P0, [R0+URZ+0x28], R3 ;  /* 0x00002803000075a7 */ /* 0x0022e400080011ff */
[----:B---3--:R-:W-:Y:S05]  /*97e0*/  @!P0 NANOSLEEP.SYNCS 0x989680 ;  /* 0x009896800000895d */ /* 0x008fea0003900000 */
[----:B------:R-:W3:Y:S02]  /*97f0*/  @!P0 SYNCS.PHASECHK.TRANS64 P0, [R0+URZ+0x28], R3 ;  /* 0x00002803000085a7 */ /* 0x000ee400080010ff */
[----:B---3--:R-:W-:Y:S05]  /*9800*/  @!P0 BRA `(.L_x_140) ;  /* 0xfffffffc00f08947 */ /* 0x008fea000383ffff */
[----:B------:R-:W-:Y:S05]  /*9810*/  BRA `(.L_x_26) ;  /* 0xffffff8000f47947 */ /* 0x000fea000383ffff */
.L_x_34:
[----:B-1----:R-:W-:-:S07]  /*9820*/  MOV R0, UR17 ;  /* 0x0000001100007c02 */ /* 0x002fce0008000f00 */
.L_x_141:
[----:B-1----:R1:W3:Y:S02]  /*9830*/  SYNCS.PHASECHK.TRANS64.TRYWAIT P0, [R0+URZ+0x28], R3 ;  /* 0x00002803000075a7 */ /* 0x0022e400080011ff */
[----:B---3--:R-:W-:Y:S05]  /*9840*/  @!P0 NANOSLEEP.SYNCS 0x989680 ;  /* 0x009896800000895d */ /* 0x008fea0003900000 */
[----:B------:R-:W3:Y:S02]  /*9850*/  @!P0 SYNCS.PHASECHK.TRANS64 P0, [R0+URZ+0x28], R3 ;  /* 0x00002803000085a7 */ /* 0x000ee400080010ff */
[----:B---3--:R-:W-:Y:S05]  /*9860*/  @!P0 BRA `(.L_x_141) ;  /* 0xfffffffc00f08947 */ /* 0x008fea000383ffff */
[----:B------:R-:W-:Y:S05]  /*9870*/  BRA `(.L_x_33) ;  /* 0xffffff8400bc7947 */ /* 0x000fea000383ffff */
.L_x_39:
[----:B-1----:R1:W3:Y:S02]  /*9880*/  SYNCS.PHASECHK.TRANS64.TRYWAIT P0, [R3+URZ+0xa0], R0 ;  /* 0x0000a000030075a7 */ /* 0x0022e400080011ff */
[----:B---3--:R-:W-:Y:S05]  /*9890*/  @!P0 NANOSLEEP.SYNCS 0x989680 ;  /* 0x009896800000895d */ /* 0x008fea0003900000 */
[----:B------:R-:W3:Y:S02]  /*98a0*/  @!P0 SYNCS.PHASECHK.TRANS64 P0, [R3+URZ+0xa0], R0 ;  /* 0x0000a000030085a7 */ /* 0x000ee400080010ff */
[----:B---3--:R-:W-:Y:S05]  /*98b0*/  @!P0 BRA `(.L_x_39) ;  /* 0xfffffffc00f08947 */ /* 0x008fea000383ffff */
[----:B------:R-:W-:Y:S05]  /*98c0*/  BRA `(.L_x_142) ;  /* 0xffffff88005c7947 */ /* 0x000fea000383ffff */
.L_x_43:
[----:B-1----:R-:W-:-:S07]  /*98d0*/  MOV R0, UR4 ;  /* 0x0000000400007c02 */ /* 0x002fce0008000f00 */
.L_x_143:
[----:B-1----:R1:W3:Y:S02]  /*98e0*/  SYNCS.PHASECHK.TRANS64.TRYWAIT P0, [R0+URZ], R3 ;  /* 0x00000003000075a7 */ /* 0x0022e400080011ff */
[----:B---3--:R-:W-:Y:S05]  /*98f0*/  @!P0 NANOSLEEP.SYNCS 0x989680 ;  /* 0x009896800000895d */ /* 0x008fea0003900000 */
[----:B------:R-:W3:Y:S02]  /*9900*/  @!P0 SYNCS.PHASECHK.TRANS64 P0, [R0+URZ], R3 ;  /* 0x00000003000085a7 */ /* 0x000ee400080010ff */
[----:B---3--:R-:W-:Y:S05]  /*9910*/  @!P0 BRA `(.L_x_143) ;  /* 0xfffffffc00f08947 */ /* 0x008fea000383ffff */
[----:B------:R-:W-:Y:S05]  /*9920*/  BRA `(.L_x_144) ;  /* 0xffffff9000087947 */ /* 0x000fea000383ffff */
.L_x_44:
[----:B------:R-:W-:-:S07]  /*9930*/  MOV R0, UR5 ;  /* 0x0000000500007c02 */ /* 0x000fce0008000f00 */
.L_x_145:
[----:B-1----:R1:W3:Y:S02]  /*9940*/  SYNCS.PHASECHK.TRANS64.TRYWAIT P0, [R0+URZ], R3 ;  /* 0x00000003000075a7 */ /* 0x0022e400080011ff */
[----:B---3--:R-:W-:Y:S05]  /*9950*/  @!P0 NANOSLEEP.SYNCS 0x989680 ;  /* 0x009896800000895d */ /* 0x008fea0003900000 */
[----:B------:R-:W3:Y:S02]  /*9960*/  @!P0 SYNCS.PHASECHK.TRANS64 P0, [R0+URZ], R3 ;  /* 0x00000003000085a7 */ /* 0x000ee400080010ff */
[----:B---3--:R-:W-:Y:S05]  /*9970*/  @!P0 BRA `(.L_x_145) ;  /* 0xfffffffc00f08947 */ /* 0x008fea000383ffff */
[----:B------:R-:W-:Y:S05]  /*9980*/  BRA `(.L_x_146) ;  /* 0xffffff9000147947 */ /* 0x000fea000383ffff */
.L_x_45:
[----:B------:R-:W-:-:S07]  /*9990*/  MOV R0, UR5 ;  /* 0x0000000500007c02 */ /* 0x000fce0008000f00 */
.L_x_147:
[----:B-1----:R1:W3:Y:S02]  /*99a0*/  SYNCS.PHASECHK.TRANS64.TRYWAIT P0, [R0+URZ], R3 ;  /* 0x00000003000075a7 */ /* 0x0022e400080011ff */
[----:B---3--:R-:W-:Y:S05]  /*99b0*/  @!P0 NANOSLEEP.SYNCS 0x989680 ;  /* 0x009896800000895d */ /* 0x008fea0003900000 */
[----:B------:R-:W3:Y:S02]  /*99c0*/  @!P0 SYNCS.PHASECHK.TRANS64 P0, [R0+URZ], R3 ;  /* 0x00000003000085a7 */ /* 0x000ee400080010ff */
[----:B---3--:R-:W-:Y:S05]  /*99d0*/  @!P0 BRA `(.L_x_147) ;  /* 0xfffffffc00f08947 */ /* 0x008fea000383ffff */
[----:B------:R-:W-:Y:S05]  /*99e0*/  BRA `(.L_x_148) ;  /* 0xffffff9000207947 */ /* 0x000fea000383ffff */
.L_x_46:
[----:B------:R-:W-:-:S07]  /*99f0*/  MOV R0, UR5 ;  /* 0x0000000500007c02 */ /* 0x000fce0008000f00 */
.L_x_149:
[----:B-1----:R1:W3:Y:S02]  /*9a00*/  SYNCS.PHASECHK.TRANS64.TRYWAIT P0, [R0+URZ], R3 ;  /* 0x00000003000075a7 */ /* 0x0022e400080011ff */
[----:B---3--:R-:W-:Y:S05]  /*9a10*/  @!P0 NANOSLEEP.SYNCS 0x989680 ;  /* 0x009896800000895d */ /* 0x008fea0003900000 */
[----:B------:R-:W3:Y:S02]  /*9a20*/  @!P0 SYNCS.PHASECHK.TRANS64 P0, [R0+URZ], R3 ;  /* 0x00000003000085a7 */ /* 0x000ee400080010ff */
[----:B---3--:R-:W-:Y:S05]  /*9a30*/  @!P0 BRA `(.L_x_149) ;  /* 0xfffffffc00f08947 */ /* 0x008fea000383ffff */
[----:B------:R-:W-:Y:S05]  /*9a40*/  BRA `(.L_x_150) ;  /* 0xffffff90002c7947 */ /* 0x000fea000383ffff */
.L_x_49:
[----:B--2---:R2:W3:Y:S02]  /*9a50*/  SYNCS.PHASECHK.TRANS64.TRYWAIT P0, [R2+URZ+0x100], R5 ;  /* 0x00010005020075a7 */ /* 0x0044e400080011ff */
[----:B---3--:R-:W-:Y:S05]  /*9a60*/  @!P0 NANOSLEEP.SYNCS 0x989680 ;  /* 0x009896800000895d */ /* 0x008fea0003900000 */
[----:B------:R-:W3:Y:S02]  /*9a70*/  @!P0 SYNCS.PHASECHK.TRANS64 P0, [R2+URZ+0x100], R5 ;  /* 0x00010005020085a7 */ /* 0x000ee400080010ff */
[----:B---3--:R-:W-:Y:S05]  /*9a80*/  @!P0 BRA `(.L_x_49) ;  /* 0xfffffffc00f08947 */ /* 0x008fea000383ffff */
[----:B------:R-:W-:Y:S05]  /*9a90*/  BRA `(.L_x_151) ;  /* 0xffffff9000907947 */ /* 0x000fea000383ffff */
.L_x_50:
[----:B------:R-:W-:-:S07]  /*9aa0*/  MOV R2, UR4 ;  /* 0x0000000400027c02 */ /* 0x000fce0008000f00 */
.L_x_152:
[----:B--2---:R2:W3:Y:S02]  /*9ab0*/  SYNCS.PHASECHK.TRANS64.TRYWAIT P0, [R2+URZ+0xb0], R5 ;  /* 0x0000b005020075a7 */ /* 0x0044e400080011ff */
[----:B---3--:R-:W-:Y:S05]  /*9ac0*/  @!P0 NANOSLEEP.SYNCS 0x989680 ;  /* 0x009896800000895d */ /* 0x008fea0003900000 */
[----:B------:R-:W3:Y:S02]  /*9ad0*/  @!P0 SYNCS.PHASECHK.TRANS64 P0, [R2+URZ+0xb0], R5 ;  /* 0x0000b005020085a7 */ /* 0x000ee400080010ff */
[----:B---3--:R-:W-:Y:S05]  /*9ae0*/  @!P0 BRA `(.L_x_152) ;  /* 0xfffffffc00f08947 */ /* 0x008fea000383ffff */
[----:B------:R-:W-:Y:S05]  /*9af0*/  BRA `(.L_x_153) ;  /* 0xffffff9000a07947 */ /* 0x000fea000383ffff */
.L_x_51:
[----:B--2---:R2:W3:Y:S02]  /*9b00*/  SYNCS.PHASECHK.TRANS64.TRYWAIT P1, [R2+URZ+0xa0], R5 ;  /* 0x0000a005020075a7 */ /* 0x0044e400080211ff */
[----:B---3--:R-:W-:Y:S05]  /*9b10*/  @!P1 NANOSLEEP.SYNCS 0x989680 ;  /* 0x009896800000995d */ /* 0x008fea0003900000 */
[----:B------:R-:W3:Y:S02]  /*9b20*/  @!P1 SYNCS.PHASECHK.TRANS64 P1, [R2+URZ+0xa0], R5 ;  /* 0x0000a005020095a7 */ /* 0x000ee400080210ff */
[----:B---3--:R-:W-:Y:S05]  /*9b30*/  @!P1 BRA `(.L_x_51) ;  /* 0xfffffffc00f09947 */ /* 0x008fea000383ffff */
[----:B------:R-:W-:Y:S05]  /*9b40*/  BRA `(.L_x_154) ;  /* 0xffffff9000d07947 */ /* 0x000fea000383ffff */
.L_x_54:
[----:B------:R-:W-:-:S07]  /*9b50*/  MOV R0, UR4 ;  /* 0x0000000400007c02 */ /* 0x000fce0008000f00 */
.L_x_155:
[----:B--2---:R2:W3:Y:S02]  /*9b60*/  SYNCS.PHASECHK.TRANS64.TRYWAIT P0, [R0+URZ+0xb0], R3 ;  /* 0x0000b003000075a7 */ /* 0x0044e400080011ff */
[----:B---3--:R-:W-:Y:S05]  /*9b70*/  @!P0 NANOSLEEP.SYNCS 0x989680 ;  /* 0x009896800000895d */ /* 0x008fea0003900000 */
[----:B------:R-:W3:Y:S02]  /*9b80*/  @!P0 SYNCS.PHASECHK.TRANS64 P0, [R0+URZ+0xb0], R3 ;  /* 0x0000b003000085a7 */ /* 0x000ee400080010ff */
[----:B---3--:R-:W-:Y:S05]  /*9b90*/  @!P0 BRA `(.L_x_155) ;  /* 0xfffffffc00f08947 */ /* 0x008fea000383ffff */
[----:B------:R-:W-:Y:S05]  /*9ba0*/  BRA `(.L_x_53) ;  /* 0xffffff9400247947 */ /* 0x000fea000383ffff */
.L_x_61:
[----:B-1----:R1:W2:Y:S02]  /*9bb0*/  SYNCS.PHASECHK.TRANS64.TRYWAIT P1, [R0+URZ+0xa0], R5 ;  /* 0x0000a005000075a7 */ /* 0x0022a400080211ff */
[----:B--2---:R-:W-:Y:S05]  /*9bc0*/  @!P1 NANOSLEEP.SYNCS 0x989680 ;  /* 0x009896800000995d */ /* 0x004fea0003900000 */
[----:B------:R-:W2:Y:S02]  /*9bd0*/  @!P1 SYNCS.PHASECHK.TRANS64 P1, [R0+URZ+0xa0], R5 ;  /* 0x0000a005000095a7 */ /* 0x000ea400080210ff */
[----:B--2---:R-:W-:Y:S05]  /*9be0*/  @!P1 BRA `(.L_x_61) ;  /* 0xfffffffc00f09947 */ /* 0x004fea000383ffff */
[----:B------:R-:W-:Y:S05]  /*9bf0*/  BRA `(.L_x_156) ;  /* 0xffffff98008c7947 */ /* 0x000fea000383ffff */
.L_x_62:
[----:B------:R-:W-:-:S07]  /*9c00*/  MOV R3, UR23 ;  /* 0x0000001700037c02 */ /* 0x000fce0008000f00 */
.L_x_157:
[----:B-1----:R1:W2:Y:S02]  /*9c10*/  SYNCS.PHASECHK.TRANS64.TRYWAIT P0, [R3+URZ+0xe0], R0 ;  /* 0x0000e000030075a7 */ /* 0x0022a400080011ff */
[----:B--2---:R-:W-:Y:S05]  /*9c20*/  @!P0 NANOSLEEP.SYNCS 0x989680 ;  /* 0x009896800000895d */ /* 0x004fea0003900000 */
[----:B------:R-:W2:Y:S02]  /*9c30*/  @!P0 SYNCS.PHASECHK.TRANS64 P0, [R3+URZ+0xe0], R0 ;  /* 0x0000e000030085a7 */ /* 0x000ea400080010ff */
[----:B--2---:R-:W-:Y:S05]  /*9c40*/  @!P0 BRA `(.L_x_157) ;  /* 0xfffffffc00f08947 */ /* 0x004fea000383ffff */
[----:B------:R-:W-:Y:S05]  /*9c50*/  BRA `(.L_x_158) ;  /* 0xffffff9800dc7947 */ /* 0x000fea000383ffff */
.L_x_65:
[----:B------:R-:W-:Y:S07]  /*9c60*/  MOV R0, UR5 ;  /* 0x0000000500007c02 */ /* 0x000fee0008000f00 */
.L_x_159:
[----:B-1----:R1:W2:Y:S02]  /*9c70*/  SYNCS.PHASECHK.TRANS64.TRYWAIT P0, [R0+URZ], R3 ;  /* 0x00000003000075a7 */ /* 0x0022a400080011ff */
[----:B--2---:R-:W-:Y:S05]  /*9c80*/  @!P0 NANOSLEEP.SYNCS 0x989680 ;  /* 0x009896800000895d */ /* 0x004fea0003900000 */
[----:B------:R-:W2:Y:S02]  /*9c90*/  @!P0 SYNCS.PHASECHK.TRANS64 P0, [R0+URZ], R3 ;  /* 0x00000003000085a7 */ /* 0x000ea400080010ff */
[----:B--2---:R-:W-:Y:S05]  /*9ca0*/  @!P0 BRA `(.L_x_159) ;  /* 0xfffffffc00f08947 */ /* 0x004fea000383ffff */
[----:B------:R-:W-:Y:S05]  /*9cb0*/  BRA `(.L_x_64) ;  /* 0xffffff9800f87947 */ /* 0x000fea000383ffff */
.L_x_68:
[----:B------:R-:W-:-:S07]  /*9cc0*/  MOV R0, UR4 ;  /* 0x0000000400007c02 */ /* 0x000fce0008000f00 */
.L_x_160:
[----:B--2---:R2:W4:Y:S02]  /*9cd0*/  SYNCS.PHASECHK.TRANS64.TRYWAIT P0, [R0+URZ], R3 ;  /* 0x00000003000075a7 */ /* 0x00452400080011ff */
[----:B----4-:R-:W-:Y:S05]  /*9ce0*/  @!P0 NANOSLEEP.SYNCS 0x989680 ;  /* 0x009896800000895d */ /* 0x010fea0003900000 */
[----:B------:R-:W4:Y:S02]  /*9cf0*/  @!P0 SYNCS.PHASECHK.TRANS64 P0, [R0+URZ], R3 ;  /* 0x00000003000085a7 */ /* 0x000f2400080010ff */
[----:B----4-:R-:W-:Y:S05]  /*9d00*/  @!P0 BRA `(.L_x_160) ;  /* 0xfffffffc00f08947 */ /* 0x010fea000383ffff */
[----:B------:R-:W-:Y:S05]  /*9d10*/  BRA `(.L_x_161) ;  /* 0xffffff9c00ac7947 */ /* 0x000fea000383ffff */
.L_x_69:
[----:B------:R-:W-:-:S07]  /*9d20*/  MOV R0, UR5 ;  /* 0x0000000500007c02 */ /* 0x000fce0008000f00 */
.L_x_162:
[----:B-1----:R1:W2:Y:S02]  /*9d30*/  SYNCS.PHASECHK.TRANS64.TRYWAIT P0, [R0+URZ], R3 ;  /* 0x00000003000075a7 */ /* 0x0022a400080011ff */
[----:B--2---:R-:W-:Y:S05]  /*9d40*/  @!P0 NANOSLEEP.SYNCS 0x989680 ;  /* 0x009896800000895d */ /* 0x004fea0003900000 */
[----:B------:R-:W2:Y:S02]  /*9d50*/  @!P0 SYNCS.PHASECHK.TRANS64 P0, [R0+URZ], R3 ;  /* 0x00000003000085a7 */ /* 0x000ea400080010ff */
[----:B--2---:R-:W-:Y:S05]  /*9d60*/  @!P0 BRA `(.L_x_162) ;  /* 0xfffffffc00f08947 */ /* 0x004fea000383ffff */
[----:B------:R-:W-:Y:S05]  /*9d70*/  BRA `(.L_x_163) ;  /* 0xffffff9c00b87947 */ /* 0x000fea000383ffff */
.L_x_70:
[----:B------:R-:W-:-:S07]  /*9d80*/  MOV R0, UR5 ;  /* 0x0000000500007c02 */ /* 0x000fce0008000f00 */
.L_x_164:
[----:B-1----:R1:W2:Y:S02]  /*9d90*/  SYNCS.PHASECHK.TRANS64.TRYWAIT P0, [R0+URZ], R3 ;  /* 0x00000003000075a7 */ /* 0x0022a400080011ff */
[----:B--2---:R-:W-:Y:S05]  /*9da0*/  @!P0 NANOSLEEP.SYNCS 0x989680 ;  /* 0x009896800000895d */ /* 0x004fea0003900000 */
[----:B------:R-:W2:Y:S02]  /*9db0*/  @!P0 SYNCS.PHASECHK.TRANS64 P0, [R0+URZ], R3 ;  /* 0x00000003000085a7 */ /* 0x000ea400080010ff */
[----:B--2---:R-:W-:Y:S05]  /*9dc0*/  @!P0 BRA `(.L_x_164) ;  /* 0xfffffffc00f08947 */ /* 0x004fea000383ffff */
[----:B------:R-:W-:Y:S05]  /*9dd0*/  BRA `(.L_x_165) ;  /* 0xffffff9c00c47947 */ /* 0x000fea000383ffff */
.L_x_71:
[----:B------:R-:W-:-:S07]  /*9de0*/  MOV R0, UR4 ;  /* 0x0000000400007c02 */ /* 0x000fce0008000f00 */
.L_x_166:
[----:B-1----:R1:W2:Y:S02]  /*9df0*/  SYNCS.PHASECHK.TRANS64.TRYWAIT P0, [R0+URZ], R3 ;  /* 0x00000003000075a7 */ /* 0x0022a400080011ff */
[----:B--2---:R-:W-:Y:S05]  /*9e00*/  @!P0 NANOSLEEP.SYNCS 0x989680 ;  /* 0x009896800000895d */ /* 0x004fea0003900000 */
[----:B------:R-:W2:Y:S02]  /*9e10*/  @!P0 SYNCS.PHASECHK.TRANS64 P0, [R0+URZ], R3 ;  /* 0x00000003000085a7 */ /* 0x000ea400080010ff */
[----:B--2---:R-:W-:Y:S05]  /*9e20*/  @!P0 BRA `(.L_x_166) ;  /* 0xfffffffc00f08947 */ /* 0x004fea000383ffff */
[----:B------:R-:W-:Y:S05]  /*9e30*/  BRA `(.L_x_167) ;  /* 0xffffff9c00d07947 */ /* 0x000fea000383ffff */
.L_x_76:
[----:B--2---:R2:W3:Y:S02]  /*9e40*/  SYNCS.PHASECHK.TRANS64.TRYWAIT P0, [R12+URZ+0xa0], R9 ;  /* 0x0000a0090c0075a7 */ /* 0x0044e400080011ff */
[----:B---3--:R-:W-:Y:S05]  /*9e50*/  @!P0 NANOSLEEP.SYNCS 0x989680 ;  /* 0x009896800000895d */ /* 0x008fea0003900000 */
[----:B------:R-:W3:Y:S02]  /*9e60*/  @!P0 SYNCS.PHASECHK.TRANS64 P0, [R12+URZ+0xa0], R9 ;  /* 0x0000a0090c0085a7 */ /* 0x000ee400080010ff */
[----:B---3--:R-:W-:Y:S05]  /*9e70*/  @!P0 BRA `(.L_x_76) ;  /* 0xfffffffc00f08947 */ /* 0x008fea000383ffff */
[----:B------:R-:W-:Y:S05]  /*9e80*/  BRA `(.L_x_168) ;  /* 0xffffffa400007947 */ /* 0x000fea000383ffff */
.L_x_79:
[----:B------:R-:W-:Y:S07]  /*9e90*/  MOV R0, UR21 ;  /* 0x0000001500007c02 */ /* 0x000fee0008000f00 */
.L_x_169:
[----:B--2---:R2:W3:Y:S02]  /*9ea0*/  SYNCS.PHASECHK.TRANS64.TRYWAIT P2, [R0+URZ+0x98], R11 ;  /* 0x0000980b000075a7 */ /* 0x0044e400080411ff */
[----:B---3--:R-:W-:Y:S05]  /*9eb0*/  @!P2 NANOSLEEP.SYNCS 0x989680 ;  /* 0x009896800000a95d */ /* 0x008fea0003900000 */
[----:B------:R-:W3:Y:S02]  /*9ec0*/  @!P2 SYNCS.PHASECHK.TRANS64 P2, [R0+URZ+0x98], R11 ;  /* 0x0000980b0000a5a7 */ /* 0x000ee400080410ff */
[----:B---3--:R-:W-:Y:S05]  /*9ed0*/  @!P2 BRA `(.L_x_169) ;  /* 0xfffffffc00f0a947 */ /* 0x008fea000383ffff */
[----:B------:R-:W-:Y:S05]  /*9ee0*/  BRA `(.L_x_78) ;  /* 0xffffffa800687947 */ /* 0x000fea000383ffff */
.L_x_82:
[----:B--2---:R-:W-:Y:S07]  /*9ef0*/  MOV R0, UR21 ;  /* 0x0000001500007c02 */ /* 0x004fee0008000f00 */
.L_x_170:
[----:B--2---:R2:W3:Y:S02]  /*9f00*/  SYNCS.PHASECHK.TRANS64.TRYWAIT P0, [R0+URZ+0x70], R9 ;  /* 0x00007009000075a7 */ /* 0x0044e400080011ff */
[----:B---3--:R-:W-:Y:S05]  /*9f10*/  @!P0 NANOSLEEP.SYNCS 0x989680 ;  /* 0x009896800000895d */ /* 0x008fea0003900000 */
[----:B------:R-:W3:Y:S02]  /*9f20*/  @!P0 SYNCS.PHASECHK.TRANS64 P0, [R0+URZ+0x70], R9 ;  /* 0x00007009000085a7 */ /* 0x000ee400080010ff */
[----:B---3--:R-:W-:Y:S05]  /*9f30*/  @!P0 BRA `(.L_x_170) ;  /* 0xfffffffc00f08947 */ /* 0x008fea000383ffff */
[----:B------:R-:W-:Y:S05]  /*9f40*/  BRA `(.L_x_171) ;  /* 0xffffffa800c47947 */ /* 0x000fea000383ffff */
.L_x_83:
[----:B------:R-:W-:Y:S07]  /*9f50*/  MOV R0, UR21 ;  /* 0x0000001500007c02 */ /* 0x000fee0008000f00 */
.L_x_172:
[----:B--2---:R2:W3:Y:S02]  /*9f60*/  SYNCS.PHASECHK.TRANS64.TRYWAIT P0, [R0+URZ+0x78], R9 ;  /* 0x00007809000075a7 */ /* 0x0044e400080011ff */
[----:B---3--:R-:W-:Y:S05]  /*9f70*/  @!P0 NANOSLEEP.SYNCS 0x989680 ;  /* 0x009896800000895d */ /* 0x008fea0003900000 */
[----:B------:R-:W3:Y:S02]  /*9f80*/  @!P0 SYNCS.PHASECHK.TRANS64 P0, [R0+URZ+0x78], R9 ;  /* 0x00007809000085a7 */ /* 0x000ee400080010ff */
[----:B---3--:R-:W-:Y:S05]  /*9f90*/  @!P0 BRA `(.L_x_172) ;  /* 0xfffffffc00f08947 */ /* 0x008fea000383ffff */
[----:B------:R-:W-:Y:S05]  /*9fa0*/  BRA `(.L_x_173) ;  /* 0xffffffa800fc7947 */ /* 0x000fea000383ffff */
.L_x_84:
[----:B------:R-:W-:Y:S07]  /*9fb0*/  MOV R0, UR21 ;  /* 0x0000001500007c02 */ /* 0x000fee0008000f00 */
.L_x_174:
[----:B--2---:R2:W3:Y:S02]  /*9fc0*/  SYNCS.PHASECHK.TRANS64.TRYWAIT P0, [R0+URZ+0x80], R9 ;  /* 0x00008009000075a7 */ /* 0x0044e400080011ff */
[----:B---3--:R-:W-:Y:S05]  /*9fd0*/  @!P0 NANOSLEEP.SYNCS 0x989680 ;  /* 0x009896800000895d */ /* 0x008fea0003900000 */
[----:B------:R-:W3:Y:S02]  /*9fe0*/  @!P0 SYNCS.PHASECHK.TRANS64 P0, [R0+URZ+0x80], R9 ;  /* 0x00008009000085a7 */ /* 0x000ee400080010ff */
[----:B---3--:R-:W-:Y:S05]  /*9ff0*/  @!P0 BRA `(.L_x_174) ;  /* 0xfffffffc00f08947 */ /* 0x008fea000383ffff */
[----:B------:R-:W-:Y:S05]  /*a000*/  BRA `(.L_x_175) ;  /* 0xffffffac00407947 */ /* 0x000fea000383ffff */
.L_x_85:
[----:B------:R-:W-:Y:S07]  /*a010*/  MOV R0, UR21 ;  /* 0x0000001500007c02 */ /* 0x000fee0008000f00 */
.L_x_176:
[----:B--2---:R2:W3:Y:S02]  /*a020*/  SYNCS.PHASECHK.TRANS64.TRYWAIT P0, [R0+URZ+0x88], R9 ;  /* 0x00008809000075a7 */ /* 0x0044e400080011ff */
[----:B---3--:R-:W-:Y:S05]  /*a030*/  @!P0 NANOSLEEP.SYNCS 0x989680 ;  /* 0x009896800000895d */ /* 0x008fea0003900000 */
[----:B------:R-:W3:Y:S02]  /*a040*/  @!P0 SYNCS.PHASECHK.TRANS64 P0, [R0+URZ+0x88], R9 ;  /* 0x00008809000085a7 */ /* 0x000ee400080010ff */
[----:B---3--:R-:W-:Y:S05]  /*a050*/  @!P0 BRA `(.L_x_176) ;  /* 0xfffffffc00f08947 */ /* 0x008fea000383ffff */
[----:B------:R-:W-:Y:S05]  /*a060*/  BRA `(.L_x_177) ;  /* 0xffffffac00807947 */ /* 0x000fea000383ffff */
.L_x_87:
[----:B------:R-:W-:-:S07]  /*a070*/  MOV R0, UR21 ;  /* 0x0000001500007c02 */ /* 0x000fce0008000f00 */
.L_x_178:
[----:B---3--:R3:W4:Y:S02]  /*a080*/  SYNCS.PHASECHK.TRANS64.TRYWAIT P0, [R0+URZ+0x70], R3 ;  /* 0x00007003000075a7 */ /* 0x00872400080011ff */
[----:B----4-:R-:W-:Y:S05]  /*a090*/  @!P0 NANOSLEEP.SYNCS 0x989680 ;  /* 0x009896800000895d */ /* 0x010fea0003900000 */
[----:B------:R-:W4:Y:S02]  /*a0a0*/  @!P0 SYNCS.PHASECHK.TRANS64 P0, [R0+URZ+0x70], R3 ;  /* 0x00007003000085a7 */ /* 0x000f2400080010ff */
[----:B----4-:R-:W-:Y:S05]  /*a0b0*/  @!P0 BRA `(.L_x_178) ;  /* 0xfffffffc00f08947 */ /* 0x010fea000383ffff */
[----:B------:R-:W-:Y:S05]  /*a0c0*/  BRA `(.L_x_179) ;  /* 0xffffffac00f87947 */ /* 0x000fea000383ffff */
.L_x_88:
[----:B---3--:R-:W-:-:S07]  /*a0d0*/  MOV R0, UR21 ;  /* 0x0000001500007c02 */ /* 0x008fce0008000f00 */
.L_x_180:
[----:B---3--:R3:W4:Y:S02]  /*a0e0*/  SYNCS.PHASECHK.TRANS64.TRYWAIT P0, [R0+URZ+0x78], R3 ;  /* 0x00007803000075a7 */ /* 0x00872400080011ff */
[----:B----4-:R-:W-:Y:S05]  /*a0f0*/  @!P0 NANOSLEEP.SYNCS 0x989680 ;  /* 0x009896800000895d */ /* 0x010fea0003900000 */
[----:B------:R-:W4:Y:S02]  /*a100*/  @!P0 SYNCS.PHASECHK.TRANS64 P0, [R0+URZ+0x78], R3 ;  /* 0x00007803000085a7 */ /* 0x000f2400080010ff */
[----:B----4-:R-:W-:Y:S05]  /*a110*/  @!P0 BRA `(.L_x_180) ;  /* 0xfffffffc00f08947 */ /* 0x010fea000383ffff */
[----:B------:R-:W-:Y:S05]  /*a120*/  BRA `(.L_x_181) ;  /* 0xffffffac00e87947 */ /* 0x000fea000383ffff */
.L_x_89:
[----:B---3--:R-:W-:-:S07]  /*a130*/  MOV R0, UR21 ;  /* 0x0000001500007c02 */ /* 0x008fce0008000f00 */
.L_x_182:
[----:B---3--:R3:W4:Y:S02]  /*a140*/  SYNCS.PHASECHK.TRANS64.TRYWAIT P0, [R0+URZ+0x80], R3 ;  /* 0x00008003000075a7 */ /* 0x00872400080011ff */
[----:B----4-:R-:W-:Y:S05]  /*a150*/  @!P0 NANOSLEEP.SYNCS 0x989680 ;  /* 0x009896800000895d */ /* 0x010fea0003900000 */
[----:B------:R-:W4:Y:S02]  /*a160*/  @!P0 SYNCS.PHASECHK.TRANS64 P0, [R0+URZ+0x80], R3 ;  /* 0x00008003000085a7 */ /* 0x000f2400080010ff */
[----:B----4-:R-:W-:Y:S05]  /*a170*/  @!P0 BRA `(.L_x_182) ;  /* 0xfffffffc00f08947 */ /* 0x010fea000383ffff */
[----:B------:R-:W-:Y:S05]  /*a180*/  BRA `(.L_x_183) ;  /* 0xffffffac00d87947 */ /* 0x000fea000383ffff */
.L_x_91:
[----:B-1----:R1:W2:Y:S02]  /*a190*/  SYNCS.PHASECHK.TRANS64.TRYWAIT P0, [R3+URZ+0xa0], R0 ;  /* 0x0000a000030075a7 */ /* 0x0022a400080011ff */
[----:B--2---:R-:W-:Y:S05]  /*a1a0*/  @!P0 NANOSLEEP.SYNCS 0x989680 ;  /* 0x009896800000895d */ /* 0x004fea0003900000 */
[----:B------:R-:W2:Y:S02]  /*a1b0*/  @!P0 SYNCS.PHASECHK.TRANS64 P0, [R3+URZ+0xa0], R0 ;  /* 0x0000a000030085a7 */ /* 0x000ea400080010ff */
[----:B--2---:R-:W-:Y:S05]  /*a1c0*/  @!P0 BRA `(.L_x_91) ;  /* 0xfffffffc00f08947 */ /* 0x004fea000383ffff */
[----:B------:R-:W-:Y:S05]  /*a1d0*/  BRA `(.L_x_184) ;  /* 0xffffffb000a47947 */ /* 0x000fea000383ffff */
.L_x_102:
[----:B-1----:R-:W-:Y:S04]  /*a1e0*/  MOV R0, UR44 ;  /* 0x0000002c00007c02 */ /* 0x002fe80008000f00 */
[----:B------:R1:W2:Y:S03]  /*a1f0*/  SYNCS.PHASECHK.TRANS64.TRYWAIT P1, [R0+URZ+0x50], R5 ;  /* 0x00005005000075a7 */ /* 0x0002a600080211ff */
[----:B--2---:R-:W-:Y:S05]  /*a200*/  @!P1 NANOSLEEP.SYNCS 0x989680 ;  /* 0x009896800000995d */ /* 0x004fea0003900000 */
[----:B------:R-:W2:Y:S02]  /*a210*/  @!P1 SYNCS.PHASECHK.TRANS64 P1, [R0+URZ+0x50], R5 ;  /* 0x00005005000095a7 */ /* 0x000ea400080210ff */
[----:B--2---:R-:W-:Y:S05]  /*a220*/  @!P1 BRA `(.L_x_102) ;  /* 0xfffffffc00ec9947 */ /* 0x004fea000383ffff */
[----:B------:R-:W-:Y:S05]  /*a230*/  BRA `(.L_x_101) ;  /* 0xffffffc000387947 */ /* 0x000fea000383ffff */
.L_x_104:
[----:B-1----:R1:W4:Y:S02]  /*a240*/  SYNCS.PHASECHK.TRANS64.TRYWAIT P0, [R98+URZ+0xc0], R3 ;  /* 0x0000c003620075a7 */ /* 0x00232400080011ff */
[----:B----4-:R-:W-:Y:S05]  /*a250*/  @!P0 NANOSLEEP.SYNCS 0x989680 ;  /* 0x009896800000895d */ /* 0x010fea0003900000 */
[----:B------:R-:W4:Y:S02]  /*a260*/  @!P0 SYNCS.PHASECHK.TRANS64 P0, [R98+URZ+0xc0], R3 ;  /* 0x0000c003620085a7 */ /* 0x000f2400080010ff */
[----:B----4-:R-:W-:Y:S05]  /*a270*/  @!P0 BRA `(.L_x_104) ;  /* 0xfffffffc00f08947 */ /* 0x010fea000383ffff */
[----:B------:R-:W-:Y:S05]  /*a280*/  BRA `(.L_x_103) ;  /* 0xffffffc000647947 */ /* 0x000fea000383ffff */
.L_x_113:
[----:B--2---:R2:W3:Y:S02]  /*a290*/  SYNCS.PHASECHK.TRANS64.TRYWAIT P0, [R3+URZ+0x50], R0 ;  /* 0x00005000030075a7 */ /* 0x0044e400080011ff */
[----:B---3--:R-:W-:Y:S05]  /*a2a0*/  @!P0 NANOSLEEP.SYNCS 0x989680 ;  /* 0x009896800000895d */ /* 0x008fea0003900000 */
[----:B------:R-:W3:Y:S02]  /*a2b0*/  @!P0 SYNCS.PHASECHK.TRANS64 P0, [R3+URZ+0x50], R0 ;  /* 0x00005000030085a7 */ /* 0x000ee400080010ff */
[----:B---3--:R-:W-:Y:S05]  /*a2c0*/  @!P0 BRA `(.L_x_113) ;  /* 0xfffffffc00f08947 */ /* 0x008fea000383ffff */
[----:B------:R-:W-:Y:S05]  /*a2d0*/  BRA `(.L_x_112) ;  /* 0xffffffcc00487947 */ /* 0x000fea000383ffff */
.L_x_121:
[----:B-1----:R1:W3:Y:S02]  /*a2e0*/  SYNCS.PHASECHK.TRANS64.TRYWAIT P0, [R63+URZ+0x50], R4 ;  /* 0x000050043f0075a7 */ /* 0x0022e400080011ff */
[----:B---3--:R-:W-:Y:S05]  /*a2f0*/  @!P0 NANOSLEEP.SYNCS 0x989680 ;  /* 0x009896800000895d */ /* 0x008fea0003900000 */
[----:B------:R-:W3:Y:S02]  /*a300*/  @!P0 SYNCS.PHASECHK.TRANS64 P0, [R63+URZ+0x50], R4 ;  /* 0x000050043f0085a7 */ /* 0x000ee400080010ff */
[----:B---3--:R-:W-:Y:S05]  /*a310*/  @!P0 BRA `(.L_x_121) ;  /* 0xfffffffc00f08947 */ /* 0x008fea000383ffff */
[----:B------:R-:W-:Y:S05]  /*a320*/  BRA `(.L_x_120) ;  /* 0xffffffd800507947 */ /* 0x000fea000383ffff */
.L_x_129:
[----:B-1----:R1:W3:Y:S02]  /*a330*/  SYNCS.PHASECHK.TRANS64.TRYWAIT P0, [R108+URZ+0x50], R3 ;  /* 0x000050036c0075a7 */ /* 0x0022e400080011ff */
[----:B---3--:R-:W-:Y:S05]  /*a340*/  @!P0 NANOSLEEP.SYNCS 0x989680 ;  /* 0x009896800000895d */ /* 0x008fea0003900000 */
[----:B------:R-:W3:Y:S02]  /*a350*/  @!P0 SYNCS.PHASECHK.TRANS64 P0, [R108+URZ+0x50], R3 ;  /* 0x000050036c0085a7 */ /* 0x000ee400080010ff */
[----:B---3--:R-:W-:Y:S05]  /*a360*/  @!P0 BRA `(.L_x_129) ;  /* 0xfffffffc00f08947 */ /* 0x008fea000383ffff */
[----:B------:R-:W-:Y:S05]  /*a370*/  BRA `(.L_x_128) ;  /* 0xffffffe400547947 */ /* 0x000fea000383ffff */
        .weak           $__internal_0_$__cuda_sm10x_tcgen05_guardrail_trap_col_being_dealloced_not_returned_by_alloc
        .type           $__internal_0_$__cuda_sm10x_tcgen05_guardrail_trap_col_being_dealloced_not_returned_by_alloc,@function
        .size           $__internal_0_$__cuda_sm10x_tcgen05_guardrail_trap_col_being_dealloced_not_returned_by_alloc,($__internal_1_$__cuda_sm10x_tcgen05_guardrail_trap_phase_invalid_during_alloc - $__internal_0_$__cuda_sm10x_tcgen05_guardrail_trap_col_being_dealloced_not_returned_by_alloc)
$__internal_0_$__cuda_sm10x_tcgen05_guardrail_trap_col_being_dealloced_not_returned_by_alloc:
[----:B------:R-:W-:Y:S05]  /*a380*/  BPT.TRAP 0x1 ;  /* 0x000000040000795c */ /* 0x000fea0000300000 */
[----:B------:R-:W-:-:S04]  /*a390*/  HFMA2 R3, -RZ, RZ, 0, 0 ;  /* 0x00000000ff037431 */ /* 0x000fc800000001ff */
[----:B------:R-:W-:Y:S05]  /*a3a0*/  RET.REL.NODEC R2 `(_ZN7cutlass13device_kernelINS_4gemm6kernel13GemmUniversalIN4cute5tupleIJiiiiEEENS1_10collective13CollectiveMmaINS1_35MainloopSm100TmaUmmaWarpSpecializedILi5ELi2ELi4ENS5_IJNS4_1CILi2EEESB_NSA_ILi1EEEEEEEENS5_IJNSA_ILi64EEENSA_ILi256EEENSA_ILi32EEEEEENS_6half_tENS5_IJlSC_lEEESJ_SK_NS4_8TiledMMAINS4_8MMA_AtomIJNS4_20SM100_MMA_F16BF16_SSISJ_SJ_fLi64ELi256ELNS4_4UMMA5MajorE0ELSP_0ELNSO_7ScaleInE0ELSQ_0EEEEEENS4_6LayoutINS5_IJSC_SC_SC_EEENS5_IJNSA_ILi0EEESV_SV_EEEEENS5_IJNS4_10UnderscoreESY_SY_EEEEENS4_23SM90_TMA_LOAD_MULTICASTENS4_14ComposedLayoutINS4_7SwizzleILi2ELi4ELi3EEENS4_18smem_ptr_flag_bitsILi16EEENST_INS5_IJNSA_ILi8EEESH_EEENS5_IJSH_SC_EEEEEEEvNS4_8identityES11_S1B_vS1C_EENS_8epilogue10collective18CollectiveEpilogueINS1E_23Sm100TmaWarpSpecializedILi4ELi2ELi32ELb1ELb0EEEJSI_NS5_IJNST_ISF_SC_EES1J_EEESJ_SK_SJ_SK_NS1E_6fusion15FusionCallbacksIS1I_NS1L_17LinearCombinationISJ_fSJ_fLNS_15FloatRoundStyleE2EEESI_S1K_JEEENS4_5SM1004TMEM4LOAD26SM100_TMEM_LOAD_16dp256b8xENS4_13SM90_TMA_LOADENS12_INS13_ILi3ELi4ELi3EEES16_NST_INS5_IJS17_SF_EEENS5_IJSF_SC_EEEEEEENS4_17SM75_U32x4_LDSM_NENS4_14SM90_TMA_STOREES20_NS4_17SM90_U32x4_STSM_NENS4_39AutoVectorizingCopyWithAssumedAlignmentILi128EEEEEEvvEEEEvNT_6ParamsE) ;  /* 0xffffff5c02147950 */ /* 0x000fea0003c3ffff */
        .weak           $__internal_1_$__cuda_sm10x_tcgen05_guardrail_trap_phase_invalid_during_alloc
        .type           $__internal_1_$__cuda_sm10x_tcgen05_guardrail_trap_phase_invalid_during_alloc,@function
        .size           $__internal_1_$__cuda_sm10x_tcgen05_guardrail_trap_phase_invalid_during_alloc,($__internal_2_$__cuda_sm10x_tcgen05_guardrail_trap_unallocated_columns_being_dealloced - $__internal_1_$__cuda_sm10x_tcgen05_guardrail_trap_phase_invalid_during_alloc)
$__internal_1_$__cuda_sm10x_tcgen05_guardrail_trap_phase_invalid_during_alloc:
[----:B------:R-:W-:Y:S05]  /*a3b0*/  BPT.TRAP 0x1 ;  /* 0x000000040000795c */ /* 0x000fea0000300000 */
[----:B------:R-:W-:-:S04]  /*a3c0*/  MOV R5, 0x0 ;  /* 0x0000000000057802 */ /* 0x000fc80000000f00 */
[----:B------:R-:W-:Y:S05]  /*a3d0*/  RET.REL.NODEC R4 `(_ZN7cutlass13device_kernelINS_4gemm6kernel13GemmUniversalIN4cute5tupleIJiiiiEEENS1_10collective13CollectiveMmaINS1_35MainloopSm100TmaUmmaWarpSpecializedILi5ELi2ELi4ENS5_IJNS4_1CILi2EEESB_NSA_ILi1EEEEEEEENS5_IJNSA_ILi64EEENSA_ILi256EEENSA_ILi32EEEEEENS_6half_tENS5_IJlSC_lEEESJ_SK_NS4_8TiledMMAINS4_8MMA_AtomIJNS4_20SM100_MMA_F16BF16_SSISJ_SJ_fLi64ELi256ELNS4_4UMMA5MajorE0ELSP_0ELNSO_7ScaleInE0ELSQ_0EEEEEENS4_6LayoutINS5_IJSC_SC_SC_EEENS5_IJNSA_ILi0EEESV_SV_EEEEENS5_IJNS4_10UnderscoreESY_SY_EEEEENS4_23SM90_TMA_LOAD_MULTICASTENS4_14ComposedLayoutINS4_7SwizzleILi2ELi4ELi3EEENS4_18smem_ptr_flag_bitsILi16EEENST_INS5_IJNSA_ILi8EEESH_EEENS5_IJSH_SC_EEEEEEEvNS4_8identityES11_S1B_vS1C_EENS_8epilogue10collective18CollectiveEpilogueINS1E_23Sm100TmaWarpSpecializedILi4ELi2ELi32ELb1ELb0EEEJSI_NS5_IJNST_ISF_SC_EES1J_EEESJ_SK_SJ_SK_NS1E_6fusion15FusionCallbacksIS1I_NS1L_17LinearCombinationISJ_fSJ_fLNS_15FloatRoundStyleE2EEESI_S1K_JEEENS4_5SM1004TMEM4LOAD26SM100_TMEM_LOAD_16dp256b8xENS4_13SM90_TMA_LOADENS12_INS13_ILi3ELi4ELi3EEES16_NST_INS5_IJS17_SF_EEENS5_IJSF_SC_EEEEEEENS4_17SM75_U32x4_LDSM_NENS4_14SM90_TMA_STOREES20_NS4_17SM90_U32x4_STSM_NENS4_39AutoVectorizingCopyWithAssumedAlignmentILi128EEEEEEvvEEEEvNT_6ParamsE) ;  /* 0xffffff5c04087950 */ /* 0x000fea0003c3ffff */
        .weak           $__internal_2_$__cuda_sm10x_tcgen05_guardrail_trap_unallocated_columns_being_dealloced
        .type           $__internal_2_$__cuda_sm10x_tcgen05_guardrail_trap_unallocated_columns_being_dealloced,@function
        .size           $__internal_2_$__cuda_sm10x_tcgen05_guardrail_trap_unallocated_columns_being_dealloced,(.L_x_186 - $__internal_2_$__cuda_sm10x_tcgen05_guardrail_trap_unallocated_columns_being_dealloced)
$__internal_2_$__cuda_sm10x_tcgen05_guardrail_trap_unallocated_columns_being_dealloced:
[----:B------:R-:W-:Y:S05]  /*a3e0*/  BPT.TRAP 0x1 ;  /* 0x000000040000795c */ /* 0x000fea0000300000 */
[----:B------:R-:W-:-:S04]  /*a3f0*/  HFMA2 R3, -RZ, RZ, 0, 0 ;  /* 0x00000000ff037431 */ /* 0x000fc800000001ff */
[----:B------:R-:W-:Y:S05]  /*a400*/  RET.REL.NODEC R2 `(_ZN7cutlass13device_kernelINS_4gemm6kernel13GemmUniversalIN4cute5tupleIJiiiiEEENS1_10collective13CollectiveMmaINS1_35MainloopSm100TmaUmmaWarpSpecializedILi5ELi2ELi4ENS5_IJNS4_1CILi2EEESB_NSA_ILi1EEEEEEEENS5_IJNSA_ILi64EEENSA_ILi256EEENSA_ILi32EEEEEENS_6half_tENS5_IJlSC_lEEESJ_SK_NS4_8TiledMMAINS4_8MMA_AtomIJNS4_20SM100_MMA_F16BF16_SSISJ_SJ_fLi64ELi256ELNS4_4UMMA5MajorE0ELSP_0ELNSO_7ScaleInE0ELSQ_0EEEEEENS4_6LayoutINS5_IJSC_SC_SC_EEENS5_IJNSA_ILi0EEESV_SV_EEEEENS5_IJNS4_10UnderscoreESY_SY_EEEEENS4_23SM90_TMA_LOAD_MULTICASTENS4_14ComposedLayoutINS4_7SwizzleILi2ELi4ELi3EEENS4_18smem_ptr_flag_bitsILi16EEENST_INS5_IJNSA_ILi8EEESH_EEENS5_IJSH_SC_EEEEEEEvNS4_8identityES11_S1B_vS1C_EENS_8epilogue10collective18CollectiveEpilogueINS1E_23Sm100TmaWarpSpecializedILi4ELi2ELi32ELb1ELb0EEEJSI_NS5_IJNST_ISF_SC_EES1J_EEESJ_SK_SJ_SK_NS1E_6fusion15FusionCallbacksIS1I_NS1L_17LinearCombinationISJ_fSJ_fLNS_15FloatRoundStyleE2EEESI_S1K_JEEENS4_5SM1004TMEM4LOAD26SM100_TMEM_LOAD_16dp256b8xENS4_13SM90_TMA_LOADENS12_INS13_ILi3ELi4ELi3EEES16_NST_INS5_IJS17_SF_EEENS5_IJSF_SC_EEEEEEENS4_17SM75_U32x4_LDSM_NENS4_14SM90_TMA_STOREES20_NS4_17SM90_U32x4_STSM_NENS4_39AutoVectorizingCopyWithAssumedAlignmentILi128EEEEEEvvEEEEvNT_6ParamsE) ;  /* 0xffffff5802fc7950 */ /* 0x000fea0003c3ffff */
.L_x_185:
[----:B------:R-:W-:-:S00]  /*a410*/  BRA `(.L_x_185) ;  /* 0xfffffffc00fc7947 */ /* 0x000fc0000383ffff */
[----:B------:R-:W-:-:S00]  /*a420*/  NOP ;  /* 0x0000000000007918 */ /* 0x000fc00000000000 */
        /* <DEDUP_REMOVED lines=13> */
.L_x_186:


//--------------------- .nv.global.init           --------------------------
	.section	.nv.global.init,"aw",@progbits
.nv.global.init:
	.type		$str$27,@object
	.size		$str$27,($str$28 - $str$27)
$str$27:
        /*0000*/ 	.byte	0x28, 0x61, 0x64, 0x64, 0x72, 0x65, 0x73, 0x73, 0x20, 0x26, 0x20, 0x6d, 0x61, 0x73, 0x6b, 0x29
        /*0010*/ 	.byte	0x20, 0x3d, 0x3d, 0x20, 0x30, 0x00
	.type		$str$28,@object
	.size		$str$28,($str$26 - $str$28)
$str$28:
        /*0016*/ 	.byte	0x2f, 0x74, 0x6d, 0x70, 0x2f, 0x63, 0x75, 0x74, 0x6c, 0x61, 0x73, 0x73, 0x5f, 0x73, 0x77, 0x65
        /*0026*/ 	.byte	0x65, 0x70, 0x5f, 0x73, 0x72, 0x63, 0x2f, 0x69, 0x6e, 0x63, 0x6c, 0x75, 0x64, 0x65, 0x2f, 0x63
        /*0036*/ 	.byte	0x75, 0x74, 0x65, 0x2f, 0x70, 0x6f, 0x69, 0x6e, 0x74, 0x65, 0x72, 0x5f, 0x66, 0x6c, 0x61, 0x67
        /*0046*/ 	.byte	0x67, 0x65, 0x64, 0x2e, 0x68, 0x70, 0x70, 0x00
	.type		$str$26,@object
	.size		$str$26,($str$25 - $str$26)
$str$26:
        /*004e*/ 	.byte	0x2f, 0x74, 0x6d, 0x70, 0x2f, 0x63, 0x75, 0x74, 0x6c, 0x61, 0x73, 0x73, 0x5f, 0x73, 0x77, 0x65
        /*005e*/ 	.byte	0x65, 0x70, 0x5f, 0x73, 0x72, 0x63, 0x2f, 0x69, 0x6e, 0x63, 0x6c, 0x75, 0x64, 0x65, 0x2f, 0x63
        /*006e*/ 	.byte	0x75, 0x74, 0x65, 0x2f, 0x61, 0x74, 0x6f, 0x6d, 0x2f, 0x63, 0x6f, 0x70, 0x79, 0x5f, 0x74, 0x72
        /*007e*/ 	.byte	0x61, 0x69, 0x74, 0x73, 0x5f, 0x73, 0x6d, 0x31, 0x30, 0x30, 0x2e, 0x68, 0x70, 0x70, 0x00
	.type		$str$25,@object
	.size		$str$25,(__unnamed_1 - $str$25)
$str$25:
        /*008d*/ 	.byte	0x28, 0x28, 0x75, 0x69, 0x6e, 0x74, 0x33, 0x32, 0x5f, 0x74, 0x28, 0x74, 0x68, 0x72, 0x65, 0x61
        /*009d*/ 	.byte	0x64, 0x49, 0x64, 0x78, 0x2e, 0x78, 0x29, 0x20, 0x2f, 0x20, 0x33, 0x32, 0x29, 0x20, 0x25, 0x20
        /*00ad*/ 	.byte	0x34, 0x29, 0x20, 0x3d, 0x3d, 0x20, 0x28, 0x28, 0x28, 0x74, 0x6d, 0x65, 0x6d, 0x5f, 0x61, 0x64
        /*00bd*/ 	.byte	0x64, 0x72, 0x20, 0x3e, 0x3e, 0x20, 0x31, 0x36, 0x29, 0x20, 0x2f, 0x20, 0x33, 0x32, 0x29, 0x20
        /*00cd*/ 	.byte	0x25, 0x20, 0x34, 0x29, 0x00
	.type		__unnamed_1,@object
	.size		__unnamed_1,(__unnamed_2 - __unnamed_1)
__unnamed_1:
        /*00d2*/ 	.byte	0x61, 0x75, 0x74, 0x6f, 0x20, 0x63, 0x75, 0x74, 0x65, 0x3a, 0x3a, 0x61, 0x73, 0x5f, 0x70, 0x6f
        /* <DEDUP_REMOVED lines=24> */
        /*0262*/ 	.byte	0x3e, 0x3e, 0x3e, 0x5d, 0x00
	.type		__unnamed_2,@object
	.size		__unnamed_2,(.L_2 - __unnamed_2)
__unnamed_2:
        /* <DEDUP_REMOVED lines=46> */
        /*0547*/ 	.byte	0x75, 0x74, 0x65, 0x3a, 0x3a, 0x43, 0x3c, 0x30, 0x3e, 0x3e, 0x3e, 0x3e, 0x5d, 0x00
.L_2:


//--------------------- .nv.shared._ZN7cutlass13device_kernelINS_4gemm6kernel13GemmUniversalIN4cute5tupleIJiiiiEEENS1_10collective13CollectiveMmaINS1_35MainloopSm100TmaUmmaWarpSpecializedILi5ELi2ELi4ENS5_IJNS4_1CILi2EEESB_NSA_ILi1EEEEEEEENS5_IJNSA_ILi64EEENSA_ILi256EEENSA_ILi32EEEEEENS_6half_tENS5_IJlSC_lEEESJ_SK_NS4_8TiledMMAINS4_8MMA_AtomIJNS4_20SM100_MMA_F16BF16_SSISJ_SJ_fLi64ELi256ELNS4_4UMMA5MajorE0ELSP_0ELNSO_7ScaleInE0ELSQ_0EEEEEENS4_6LayoutINS5_IJSC_SC_SC_EEENS5_IJNSA_ILi0EEESV_SV_EEEEENS5_IJNS4_10UnderscoreESY_SY_EEEEENS4_23SM90_TMA_LOAD_MULTICASTENS4_14ComposedLayoutINS4_7SwizzleILi2ELi4ELi3EEENS4_18smem_ptr_flag_bitsILi16EEENST_INS5_IJNSA_ILi8EEESH_EEENS5_IJSH_SC_EEEEEEEvNS4_8identityES11_S1B_vS1C_EENS_8epilogue10collective18CollectiveEpilogueINS1E_23Sm100TmaWarpSpecializedILi4ELi2ELi32ELb1ELb0EEEJSI_NS5_IJNST_ISF_SC_EES1J_EEESJ_SK_SJ_SK_NS1E_6fusion15FusionCallbacksIS1I_NS1L_17LinearCombinationISJ_fSJ_fLNS_15FloatRoundStyleE2EEESI_S1K_JEEENS4_5SM1004TMEM4LOAD26SM100_TMEM_LOAD_16dp256b8xENS4_13SM90_TMA_LOADENS12_INS13_ILi3ELi4ELi3EEES16_NST_INS5_IJS17_SF_EEENS5_IJSF_SC_EEEEEEENS4_17SM75_U32x4_LDSM_NENS4_14SM90_TMA_STOREES20_NS4_17SM90_U32x4_STSM_NENS4_39AutoVectorizingCopyWithAssumedAlignmentILi128EEEEEEvvEEEEvNT_6ParamsE --------------------------
	.section	.nv.shared._ZN7cutlass13device_kernelINS_4gemm6kernel13GemmUniversalIN4cute5tupleIJiiiiEEENS1_10collective13CollectiveMmaINS1_35MainloopSm100TmaUmmaWarpSpecializedILi5ELi2ELi4ENS5_IJNS4_1CILi2EEESB_NSA_ILi1EEEEEEEENS5_IJNSA_ILi64EEENSA_ILi256EEENSA_ILi32EEEEEENS_6half_tENS5_IJlSC_lEEESJ_SK_NS4_8TiledMMAINS4_8MMA_AtomIJNS4_20SM100_MMA_F16BF16_SSISJ_SJ_fLi64ELi256ELNS4_4UMMA5MajorE0ELSP_0ELNSO_7ScaleInE0ELSQ_0EEEEEENS4_6LayoutINS5_IJSC_SC_SC_EEENS5_IJNSA_ILi0EEESV_SV_EEEEENS5_IJNS4_10UnderscoreESY_SY_EEEEENS4_23SM90_TMA_LOAD_MULTICASTENS4_14ComposedLayoutINS4_7SwizzleILi2ELi4ELi3EEENS4_18smem_ptr_flag_bitsILi16EEENST_INS5_IJNSA_ILi8EEESH_EEENS5_IJSH_SC_EEEEEEEvNS4_8identityES11_S1B_vS1C_EENS_8epilogue10collective18CollectiveEpilogueINS1E_23Sm100TmaWarpSpecializedILi4ELi2ELi32ELb1ELb0EEEJSI_NS5_IJNST_ISF_SC_EES1J_EEESJ_SK_SJ_SK_NS1E_6fusion15FusionCallbacksIS1I_NS1L_17LinearCombinationISJ_fSJ_fLNS_15FloatRoundStyleE2EEESI_S1K_JEEENS4_5SM1004TMEM4LOAD26SM100_TMEM_LOAD_16dp256b8xENS4_13SM90_TMA_LOADENS12_INS13_ILi3ELi4ELi3EEES16_NST_INS5_IJS17_SF_EEENS5_IJSF_SC_EEEEEEENS4_17SM75_U32x4_LDSM_NENS4_14SM90_TMA_STOREES20_NS4_17SM90_U32x4_STSM_NENS4_39AutoVectorizingCopyWithAssumedAlignmentILi128EEEEEEvvEEEEvNT_6ParamsE,"aw",@nobits
	.sectionflags	@""
	.align	16
	.zero		1024


//--------------------- .nv.shared.reserved.0     --------------------------
	.section	.nv.shared.reserved.0,"aw",@nobits
	.weak		__nv_reservedSMEM_offset_0_alias
	.size		__nv_reservedSMEM_offset_0_alias, 0, 64
	.other		__nv_reservedSMEM_offset_0_alias,@"STO_CUDA_RESERVED_SHARED STV_DEFAULT"
__nv_reservedSMEM_offset_0_alias:
	.zero		0
.nv.shared.reserved.0:
	.zero		64
	.weak		__nv_reservedSMEM_tcgen05_partition
	.type		__nv_reservedSMEM_tcgen05_partition,@object
	.size		__nv_reservedSMEM_tcgen05_partition,(.L_0 - __nv_reservedSMEM_tcgen05_partition)
__nv_reservedSMEM_tcgen05_partition:
	.zero		32
.L_0:


//--------------------- .nv.global                --------------------------
	.section	.nv.global,"aw",@nobits
.nv.global:
	.type		_ZN39_INTERNAL_26b89033_4_k_cu_d4dee775_78644cute1_E,@object
	.size		_ZN39_INTERNAL_26b89033_4_k_cu_d4dee775_78644cute1_E,(_ZN39_INTERNAL_26b89033_4_k_cu_d4dee775_78644cuda3std3__45__cpo6cbeginE - _ZN39_INTERNAL_26b89033_4_k_cu_d4dee775_78644cute1_E)
_ZN39_INTERNAL_26b89033_4_k_cu_d4dee775_78644cute1_E:
	.zero		1
	.type		_ZN39_INTERNAL_26b89033_4_k_cu_d4dee775_78644cuda3std3__45__cpo6cbeginE,@object
	.size		_ZN39_INTERNAL_26b89033_4_k_cu_d4dee775_78644cuda3std3__45__cpo6cbeginE,(_ZN39_INTERNAL_26b89033_4_k_cu_d4dee775_78644cuda3std3__48in_placeE - _ZN39_INTERNAL_26b89033_4_k_cu_d4dee775_78644cuda3std3__45__cpo6cbeginE)
_ZN39_INTERNAL_26b89033_4_k_cu_d4dee775_78644cuda3std3__45__cpo6cbeginE:
	.zero		1
	.type		_ZN39_INTERNAL_26b89033_4_k_cu_d4dee775_78644cuda3std3__48in_placeE,@object
	.size		_ZN39_INTERNAL_26b89033_4_k_cu_d4dee775_78644cuda3std3__48in_placeE,(_ZN39_INTERNAL_26b89033_4_k_cu_d4dee775_78644cuda3std6ranges3__45__cpo9iter_moveE - _ZN39_INTERNAL_26b89033_4_k_cu_d4dee775_78644cuda3std3__48in_placeE)
_ZN39_INTERNAL_26b89033_4_k_cu_d4dee775_78644cuda3std3__48in_placeE:
	.zero		1
	.type		_ZN39_INTERNAL_26b89033_4_k_cu_d4dee775_78644cuda3std6ranges3__45__cpo9iter_moveE,@object
	.size		_ZN39_INTERNAL_26b89033_4_k_cu_d4dee775_78644cuda3std6ranges3__45__cpo9iter_moveE,(_ZN39_INTERNAL_26b89033_4_k_cu_d4dee775_78644cuda3std3__45__cpo5beginE - _ZN39_INTERNAL_26b89033_4_k_cu_d4dee775_78644cuda3std6ranges3__45__cpo9iter_moveE)
_ZN39_INTERNAL_26b89033_4_k_cu_d4dee775_78644cuda3std6ranges3__45__cpo9iter_moveE:
	.zero		1
	.type		_ZN39_INTERNAL_26b89033_4_k_cu_d4dee775_78644cuda3std3__45__cpo5beginE,@object
	.size		_ZN39_INTERNAL_26b89033_4_k_cu_d4dee775_78644cuda3std3__45__cpo5beginE,(_ZN39_INTERNAL_26b89033_4_k_cu_d4dee775_78644cuda3std3__441_GLOBAL__N__26b89033_4_k_cu_d4dee775_78646ignoreE - _ZN39_INTERNAL_26b89033_4_k_cu_d4dee775_78644cuda3std3__45__cpo5beginE)
_ZN39_INTERNAL_26b89033_4_k_cu_d4dee775_78644cuda3std3__45__cpo5beginE:
	.zero		1
	.type		_ZN39_INTERNAL_26b89033_4_k_cu_d4dee775_78644cuda3std3__441_GLOBAL__N__26b89033_4_k_cu_d4dee775_78646ignoreE,@object
	.size		_ZN39_INTERNAL_26b89033_4_k_cu_d4dee775_78644cuda3std3__441_GLOBAL__N__26b89033_4_k_cu_d4dee775_78646ignoreE,(_ZN39_INTERNAL_26b89033_4_k_cu_d4dee775_78644cute7productE - _ZN39_INTERNAL_26b89033_4_k_cu_d4dee775_78644cuda3std3__441_GLOBAL__N__26b89033_4_k_cu_d4dee775_78646ignoreE)
_ZN39_INTERNAL_26b89033_4_k_cu_d4dee775_78644cuda3std3__441_GLOBAL__N__26b89033_4_k_cu_d4dee775_78646ignoreE:
	.zero		1
	.type		_ZN39_INTERNAL_26b89033_4_k_cu_d4dee775_78644cute7productE,@object
	.size		_ZN39_INTERNAL_26b89033_4_k_cu_d4dee775_78644cute7productE,(_ZN39_INTERNAL_26b89033_4_k_cu_d4dee775_78644cuda3std3__45__cpo3endE - _ZN39_INTERNAL_26b89033_4_k_cu_d4dee775_78644cute7productE)
_ZN39_INTERNAL_26b89033_4_k_cu_d4dee775_78644cute7productE:
	.zero		1
	.type		_ZN39_INTERNAL_26b89033_4_k_cu_d4dee775_78644cuda3std3__45__cpo3endE,@object
	.size		_ZN39_INTERNAL_26b89033_4_k_cu_d4dee775_78644cuda3std3__45__cpo3endE,(_ZN39_INTERNAL_26b89033_4_k_cu_d4dee775_78644cuda3std3__419piecewise_constructE - _ZN39_INTERNAL_26b89033_4_k_cu_d4dee775_78644cuda3std3__45__cpo3endE)
_ZN39_INTERNAL_26b89033_4_k_cu_d4dee775_78644cuda3std3__45__cpo3endE:
	.zero		1
	.type		_ZN39_INTERNAL_26b89033_4_k_cu_d4dee775_78644cuda3std3__419piecewise_constructE,@object
	.size		_ZN39_INTERNAL_26b89033_4_k_cu_d4dee775_78644cuda3std3__419piecewise_constructE,(_ZN39_INTERNAL_26b89033_4_k_cu_d4dee775_78644cuda3std3__45__cpo4cendE - _ZN39_INTERNAL_26b89033_4_k_cu_d4dee775_78644cuda3std3__419piecewise_constructE)
_ZN39_INTERNAL_26b89033_4_k_cu_d4dee775_78644cuda3std3__419piecewise_constructE:
	.zero		1
	.type		_ZN39_INTERNAL_26b89033_4_k_cu_d4dee775_78644cuda3std3__45__cpo4cendE,@object
	.size		_ZN39_INTERNAL_26b89033_4_k_cu_d4dee775_78644cuda3std3__45__cpo4cendE,(_ZN39_INTERNAL_26b89033_4_k_cu_d4dee775_78644cuda3std6ranges3__45__cpo4swapE - _ZN39_INTERNAL_26b89033_4_k_cu_d4dee775_78644cuda3std3__45__cpo4cendE)
_ZN39_INTERNAL_26b89033_4_k_cu_d4dee775_78644cuda3std3__45__cpo4cendE:
	.zero		1
	.type		_ZN39_INTERNAL_26b89033_4_k_cu_d4dee775_78644cuda3std6ranges3__45__cpo4swapE,@object
	.size		_ZN39_INTERNAL_26b89033_4_k_cu_d4dee775_78644cuda3std6ranges3__45__cpo4swapE,(.L_10 - _ZN39_INTERNAL_26b89033_4_k_cu_d4dee775_78644cuda3std6ranges3__45__cpo4swapE)
_ZN39_INTERNAL_26b89033_4_k_cu_d4dee775_78644cuda3std6ranges3__45__cpo4swapE:
	.zero		1
.L_10:


//--------------------- .nv.constant0._ZN7cutlass13device_kernelINS_4gemm6kernel13GemmUniversalIN4cute5tupleIJiiiiEEENS1_10collective13CollectiveMmaINS1_35MainloopSm100TmaUmmaWarpSpecializedILi5ELi2ELi4ENS5_IJNS4_1CILi2EEESB_NSA_ILi1EEEEEEEENS5_IJNSA_ILi64EEENSA_ILi256EEENSA_ILi32EEEEEENS_6half_tENS5_IJlSC_lEEESJ_SK_NS4_8TiledMMAINS4_8MMA_AtomIJNS4_20SM100_MMA_F16BF16_SSISJ_SJ_fLi64ELi256ELNS4_4UMMA5MajorE0ELSP_0ELNSO_7ScaleInE0ELSQ_0EEEEEENS4_6LayoutINS5_IJSC_SC_SC_EEENS5_IJNSA_ILi0EEESV_SV_EEEEENS5_IJNS4_10UnderscoreESY_SY_EEEEENS4_23SM90_TMA_LOAD_MULTICASTENS4_14ComposedLayoutINS4_7SwizzleILi2ELi4ELi3EEENS4_18smem_ptr_flag_bitsILi16EEENST_INS5_IJNSA_ILi8EEESH_EEENS5_IJSH_SC_EEEEEEEvNS4_8identityES11_S1B_vS1C_EENS_8epilogue10collective18CollectiveEpilogueINS1E_23Sm100TmaWarpSpecializedILi4ELi2ELi32ELb1ELb0EEEJSI_NS5_IJNST_ISF_SC_EES1J_EEESJ_SK_SJ_SK_NS1E_6fusion15FusionCallbacksIS1I_NS1L_17LinearCombinationISJ_fSJ_fLNS_15FloatRoundStyleE2EEESI_S1K_JEEENS4_5SM1004TMEM4LOAD26SM100_TMEM_LOAD_16dp256b8xENS4_13SM90_TMA_LOADENS12_INS13_ILi3ELi4ELi3EEES16_NST_INS5_IJS17_SF_EEENS5_IJSF_SC_EEEEEEENS4_17SM75_U32x4_LDSM_NENS4_14SM90_TMA_STOREES20_NS4_17SM90_U32x4_STSM_NENS4_39AutoVectorizingCopyWithAssumedAlignmentILi128EEEEEEvvEEEEvNT_6ParamsE --------------------------
	.section	.nv.constant0._ZN7cutlass13device_kernelINS_4gemm6kernel13GemmUniversalIN4cute5tupleIJiiiiEEENS1_10collective13CollectiveMmaINS1_35MainloopSm100TmaUmmaWarpSpecializedILi5ELi2ELi4ENS5_IJNS4_1CILi2EEESB_NSA_ILi1EEEEEEEENS5_IJNSA_ILi64EEENSA_ILi256EEENSA_ILi32EEEEEENS_6half_tENS5_IJlSC_lEEESJ_SK_NS4_8TiledMMAINS4_8MMA_AtomIJNS4_20SM100_MMA_F16BF16_SSISJ_SJ_fLi64ELi256ELNS4_4UMMA5MajorE0ELSP_0ELNSO_7ScaleInE0ELSQ_0EEEEEENS4_6LayoutINS5_IJSC_SC_SC_EEENS5_IJNSA_ILi0EEESV_SV_EEEEENS5_IJNS4_10UnderscoreESY_SY_EEEEENS4_23SM90_TMA_LOAD_MULTICASTENS4_14ComposedLayoutINS4_7SwizzleILi2ELi4ELi3EEENS4_18smem_ptr_flag_bitsILi16EEENST_INS5_IJNSA_ILi8EEESH_EEENS5_IJSH_SC_EEEEEEEvNS4_8identityES11_S1B_vS1C_EENS_8epilogue10collective18CollectiveEpilogueINS1E_23Sm100TmaWarpSpecializedILi4ELi2ELi32ELb1ELb0EEEJSI_NS5_IJNST_ISF_SC_EES1J_EEESJ_SK_SJ_SK_NS1E_6fusion15FusionCallbacksIS1I_NS1L_17LinearCombinationISJ_fSJ_fLNS_15FloatRoundStyleE2EEESI_S1K_JEEENS4_5SM1004TMEM4LOAD26SM100_TMEM_LOAD_16dp256b8xENS4_13SM90_TMA_LOADENS12_INS13_ILi3ELi4ELi3EEES16_NST_INS5_IJS17_SF_EEENS5_IJSF_SC_EEEEEEENS4_17SM75_U32x4_LDSM_NENS4_14SM90_TMA_STOREES20_NS4_17SM90_U32x4_STSM_NENS4_39AutoVectorizingCopyWithAssumedAlignmentILi128EEEEEEvvEEEEvNT_6ParamsE,"a",@progbits
	.sectionflags	@""
	.align	4
.nv.constant0._ZN7cutlass13device_kernelINS_4gemm6kernel13GemmUniversalIN4cute5tupleIJiiiiEEENS1_10collective13CollectiveMmaINS1_35MainloopSm100TmaUmmaWarpSpecializedILi5ELi2ELi4ENS5_IJNS4_1CILi2EEESB_NSA_ILi1EEEEEEEENS5_IJNSA_ILi64EEENSA_ILi256EEENSA_ILi32EEEEEENS_6half_tENS5_IJlSC_lEEESJ_SK_NS4_8TiledMMAINS4_8MMA_AtomIJNS4_20SM100_MMA_F16BF16_SSISJ_SJ_fLi64ELi256ELNS4_4UMMA5MajorE0ELSP_0ELNSO_7ScaleInE0ELSQ_0EEEEEENS4_6LayoutINS5_IJSC_SC_SC_EEENS5_IJNSA_ILi0EEESV_SV_EEEEENS5_IJNS4_10UnderscoreESY_SY_EEEEENS4_23SM90_TMA_LOAD_MULTICASTENS4_14ComposedLayoutINS4_7SwizzleILi2ELi4ELi3EEENS4_18smem_ptr_flag_bitsILi16EEENST_INS5_IJNSA_ILi8EEESH_EEENS5_IJSH_SC_EEEEEEEvNS4_8identityES11_S1B_vS1C_EENS_8epilogue10collective18CollectiveEpilogueINS1E_23Sm100TmaWarpSpecializedILi4ELi2ELi32ELb1ELb0EEEJSI_NS5_IJNST_ISF_SC_EES1J_EEESJ_SK_SJ_SK_NS1E_6fusion15FusionCallbacksIS1I_NS1L_17LinearCombinationISJ_fSJ_fLNS_15FloatRoundStyleE2EEESI_S1K_JEEENS4_5SM1004TMEM4LOAD26SM100_TMEM_LOAD_16dp256b8xENS4_13SM90_TMA_LOADENS12_INS13_ILi3ELi4ELi3EEES16_NST_INS5_IJS17_SF_EEENS5_IJSF_SC_EEEEEEENS4_17SM75_U32x4_LDSM_NENS4_14SM90_TMA_STOREES20_NS4_17SM90_U32x4_STSM_NENS4_39AutoVectorizingCopyWithAssumedAlignmentILi128EEEEEEvvEEEEvNT_6ParamsE:
	.zero		2944


//--------------------- SYMBOLS --------------------------

	.type		.nv.reservedSmem.offset0,@object
	.size		.nv.reservedSmem.offset0,0x4
	.type		.nv.reservedSmem.cap,@object
	.size		.nv.reservedSmem.cap,0x4
	.type		__assertfail,@function
